//
// Generated by NVIDIA NVVM Compiler
//
// Compiler Build ID: CL-36424714
// Cuda compilation tools, release 13.0, V13.0.88
// Based on NVVM 20.0.0
//

.version 9.0
.target sm_100
.address_size 64

	// .globl	tvmgen_default_fused_reshape_cast_nn_pad_kernel0
// _ZZ42tvmgen_default_fused_nn_dense_cast_kernel0E9p0_shared has been demoted
// _ZZ42tvmgen_default_fused_nn_dense_cast_kernel0E9p1_shared has been demoted
// _ZZ54tvmgen_default_fused_nn_dense_cast_bn_relu_max_kernel0E9p0_shared has been demoted
// _ZZ54tvmgen_default_fused_nn_dense_cast_bn_relu_max_kernel0E9p1_shared has been demoted

.visible .entry tvmgen_default_fused_reshape_cast_nn_pad_kernel0(
	.param .u64 .ptr .align 1 tvmgen_default_fused_reshape_cast_nn_pad_kernel0_param_0,
	.param .u64 .ptr .align 1 tvmgen_default_fused_reshape_cast_nn_pad_kernel0_param_1
)
.maxntid 1024
{
	.reg .pred 	%p<37>;
	.reg .b16 	%rs<217>;
	.reg .b32 	%r<12>;
	.reg .b32 	%f<73>;
	.reg .b64 	%rd<9>;

	ld.param.u64 	%rd3, [tvmgen_default_fused_reshape_cast_nn_pad_kernel0_param_0];
	ld.param.u64 	%rd4, [tvmgen_default_fused_reshape_cast_nn_pad_kernel0_param_1];
	cvta.to.global.u64 	%rd5, %rd4;
	mov.u32 	%r3, %tid.x;
	and.b32  	%r1, %r3, 7;
	setp.gt.u32 	%p1, %r1, 4;
	mov.u32 	%r4, %ctaid.x;
	mul.lo.s32 	%r5, %r4, 1280;
	shr.u32 	%r6, %r3, 3;
	shl.b32 	%r7, %r3, 1;
	and.b32  	%r8, %r7, 14;
	mad.lo.s32 	%r9, %r6, 10, %r5;
	add.s32 	%r10, %r9, %r8;
	shl.b32 	%r11, %r4, 11;
	or.b32  	%r2, %r7, %r11;
	mul.wide.u32 	%rd6, %r10, 4;
	add.s64 	%rd1, %rd5, %rd6;
	@%p1 bra 	$L__BB0_2;
	ld.global.nc.f32 	%f2, [%rd1];
	// begin inline asm
	{  cvt.rn.f16.f32 %rs181, %f2;}

	// end inline asm
	bra.uni 	$L__BB0_3;
$L__BB0_2:
	mov.f32 	%f1, 0f00000000;
	// begin inline asm
	{  cvt.rn.f16.f32 %rs181, %f1;}

	// end inline asm
$L__BB0_3:
	setp.lt.u32 	%p2, %r1, 5;
	cvta.to.global.u64 	%rd7, %rd3;
	mul.wide.u32 	%rd8, %r2, 2;
	add.s64 	%rd2, %rd7, %rd8;
	st.global.u16 	[%rd2], %rs181;
	@%p2 bra 	$L__BB0_5;
	mov.f32 	%f3, 0f00000000;
	// begin inline asm
	{  cvt.rn.f16.f32 %rs182, %f3;}

	// end inline asm
	bra.uni 	$L__BB0_6;
$L__BB0_5:
	ld.global.nc.f32 	%f4, [%rd1+4];
	// begin inline asm
	{  cvt.rn.f16.f32 %rs182, %f4;}

	// end inline asm
$L__BB0_6:
	setp.lt.u32 	%p3, %r1, 5;
	st.global.u16 	[%rd2+2], %rs182;
	@%p3 bra 	$L__BB0_8;
	mov.f32 	%f5, 0f00000000;
	// begin inline asm
	{  cvt.rn.f16.f32 %rs183, %f5;}

	// end inline asm
	bra.uni 	$L__BB0_9;
$L__BB0_8:
	ld.global.nc.f32 	%f6, [%rd1+1280000];
	// begin inline asm
	{  cvt.rn.f16.f32 %rs183, %f6;}

	// end inline asm
$L__BB0_9:
	setp.lt.u32 	%p4, %r1, 5;
	st.global.u16 	[%rd2+1024000], %rs183;
	@%p4 bra 	$L__BB0_11;
	mov.f32 	%f7, 0f00000000;
	// begin inline asm
	{  cvt.rn.f16.f32 %rs184, %f7;}

	// end inline asm
	bra.uni 	$L__BB0_12;
$L__BB0_11:
	ld.global.nc.f32 	%f8, [%rd1+1280004];
	// begin inline asm
	{  cvt.rn.f16.f32 %rs184, %f8;}

	// end inline asm
$L__BB0_12:
	setp.lt.u32 	%p5, %r1, 5;
	st.global.u16 	[%rd2+1024002], %rs184;
	@%p5 bra 	$L__BB0_14;
	mov.f32 	%f9, 0f00000000;
	// begin inline asm
	{  cvt.rn.f16.f32 %rs185, %f9;}

	// end inline asm
	bra.uni 	$L__BB0_15;
$L__BB0_14:
	ld.global.nc.f32 	%f10, [%rd1+2560000];
	// begin inline asm
	{  cvt.rn.f16.f32 %rs185, %f10;}

	// end inline asm
$L__BB0_15:
	setp.lt.u32 	%p6, %r1, 5;
	st.global.u16 	[%rd2+2048000], %rs185;
	@%p6 bra 	$L__BB0_17;
	mov.f32 	%f11, 0f00000000;
	// begin inline asm
	{  cvt.rn.f16.f32 %rs186, %f11;}

	// end inline asm
	bra.uni 	$L__BB0_18;
$L__BB0_17:
	ld.global.nc.f32 	%f12, [%rd1+2560004];
	// begin inline asm
	{  cvt.rn.f16.f32 %rs186, %f12;}

	// end inline asm
$L__BB0_18:
	setp.lt.u32 	%p7, %r1, 5;
	st.global.u16 	[%rd2+2048002], %rs186;
	@%p7 bra 	$L__BB0_20;
	mov.f32 	%f13, 0f00000000;
	// begin inline asm
	{  cvt.rn.f16.f32 %rs187, %f13;}

	// end inline asm
	bra.uni 	$L__BB0_21;
$L__BB0_20:
	ld.global.nc.f32 	%f14, [%rd1+3840000];
	// begin inline asm
	{  cvt.rn.f16.f32 %rs187, %f14;}

	// end inline asm
$L__BB0_21:
	setp.lt.u32 	%p8, %r1, 5;
	st.global.u16 	[%rd2+3072000], %rs187;
	@%p8 bra 	$L__BB0_23;
	mov.f32 	%f15, 0f00000000;
	// begin inline asm
	{  cvt.rn.f16.f32 %rs188, %f15;}

	// end inline asm
	bra.uni 	$L__BB0_24;
$L__BB0_23:
	ld.global.nc.f32 	%f16, [%rd1+3840004];
	// begin inline asm
	{  cvt.rn.f16.f32 %rs188, %f16;}

	// end inline asm
$L__BB0_24:
	setp.lt.u32 	%p9, %r1, 5;
	st.global.u16 	[%rd2+3072002], %rs188;
	@%p9 bra 	$L__BB0_26;
	mov.f32 	%f17, 0f00000000;
	// begin inline asm
	{  cvt.rn.f16.f32 %rs189, %f17;}

	// end inline asm
	bra.uni 	$L__BB0_27;
$L__BB0_26:
	ld.global.nc.f32 	%f18, [%rd1+5120000];
	// begin inline asm
	{  cvt.rn.f16.f32 %rs189, %f18;}

	// end inline asm
$L__BB0_27:
	setp.lt.u32 	%p10, %r1, 5;
	st.global.u16 	[%rd2+4096000], %rs189;
	@%p10 bra 	$L__BB0_29;
	mov.f32 	%f19, 0f00000000;
	// begin inline asm
	{  cvt.rn.f16.f32 %rs190, %f19;}

	// end inline asm
	bra.uni 	$L__BB0_30;
$L__BB0_29:
	ld.global.nc.f32 	%f20, [%rd1+5120004];
	// begin inline asm
	{  cvt.rn.f16.f32 %rs190, %f20;}

	// end inline asm
$L__BB0_30:
	setp.lt.u32 	%p11, %r1, 5;
	st.global.u16 	[%rd2+4096002], %rs190;
	@%p11 bra 	$L__BB0_32;
	mov.f32 	%f21, 0f00000000;
	// begin inline asm
	{  cvt.rn.f16.f32 %rs191, %f21;}

	// end inline asm
	bra.uni 	$L__BB0_33;
$L__BB0_32:
	ld.global.nc.f32 	%f22, [%rd1+6400000];
	// begin inline asm
	{  cvt.rn.f16.f32 %rs191, %f22;}

	// end inline asm
$L__BB0_33:
	setp.lt.u32 	%p12, %r1, 5;
	st.global.u16 	[%rd2+5120000], %rs191;
	@%p12 bra 	$L__BB0_35;
	mov.f32 	%f23, 0f00000000;
	// begin inline asm
	{  cvt.rn.f16.f32 %rs192, %f23;}

	// end inline asm
	bra.uni 	$L__BB0_36;
$L__BB0_35:
	ld.global.nc.f32 	%f24, [%rd1+6400004];
	// begin inline asm
	{  cvt.rn.f16.f32 %rs192, %f24;}

	// end inline asm
$L__BB0_36:
	setp.lt.u32 	%p13, %r1, 5;
	st.global.u16 	[%rd2+5120002], %rs192;
	@%p13 bra 	$L__BB0_38;
	mov.f32 	%f25, 0f00000000;
	// begin inline asm
	{  cvt.rn.f16.f32 %rs193, %f25;}

	// end inline asm
	bra.uni 	$L__BB0_39;
$L__BB0_38:
	ld.global.nc.f32 	%f26, [%rd1+7680000];
	// begin inline asm
	{  cvt.rn.f16.f32 %rs193, %f26;}

	// end inline asm
$L__BB0_39:
	setp.lt.u32 	%p14, %r1, 5;
	st.global.u16 	[%rd2+6144000], %rs193;
	@%p14 bra 	$L__BB0_41;
	mov.f32 	%f27, 0f00000000;
	// begin inline asm
	{  cvt.rn.f16.f32 %rs194, %f27;}

	// end inline asm
	bra.uni 	$L__BB0_42;
$L__BB0_41:
	ld.global.nc.f32 	%f28, [%rd1+7680004];
	// begin inline asm
	{  cvt.rn.f16.f32 %rs194, %f28;}

	// end inline asm
$L__BB0_42:
	setp.lt.u32 	%p15, %r1, 5;
	st.global.u16 	[%rd2+6144002], %rs194;
	@%p15 bra 	$L__BB0_44;
	mov.f32 	%f29, 0f00000000;
	// begin inline asm
	{  cvt.rn.f16.f32 %rs195, %f29;}

	// end inline asm
	bra.uni 	$L__BB0_45;
$L__BB0_44:
	ld.global.nc.f32 	%f30, [%rd1+8960000];
	// begin inline asm
	{  cvt.rn.f16.f32 %rs195, %f30;}

	// end inline asm
$L__BB0_45:
	setp.lt.u32 	%p16, %r1, 5;
	st.global.u16 	[%rd2+7168000], %rs195;
	@%p16 bra 	$L__BB0_47;
	mov.f32 	%f31, 0f00000000;
	// begin inline asm
	{  cvt.rn.f16.f32 %rs196, %f31;}

	// end inline asm
	bra.uni 	$L__BB0_48;
$L__BB0_47:
	ld.global.nc.f32 	%f32, [%rd1+8960004];
	// begin inline asm
	{  cvt.rn.f16.f32 %rs196, %f32;}

	// end inline asm
$L__BB0_48:
	setp.lt.u32 	%p17, %r1, 5;
	st.global.u16 	[%rd2+7168002], %rs196;
	@%p17 bra 	$L__BB0_50;
	mov.f32 	%f33, 0f00000000;
	// begin inline asm
	{  cvt.rn.f16.f32 %rs197, %f33;}

	// end inline asm
	bra.uni 	$L__BB0_51;
$L__BB0_50:
	ld.global.nc.f32 	%f34, [%rd1+10240000];
	// begin inline asm
	{  cvt.rn.f16.f32 %rs197, %f34;}

	// end inline asm
$L__BB0_51:
	setp.lt.u32 	%p18, %r1, 5;
	st.global.u16 	[%rd2+8192000], %rs197;
	@%p18 bra 	$L__BB0_53;
	mov.f32 	%f35, 0f00000000;
	// begin inline asm
	{  cvt.rn.f16.f32 %rs198, %f35;}

	// end inline asm
	bra.uni 	$L__BB0_54;
$L__BB0_53:
	ld.global.nc.f32 	%f36, [%rd1+10240004];
	// begin inline asm
	{  cvt.rn.f16.f32 %rs198, %f36;}

	// end inline asm
$L__BB0_54:
	setp.lt.u32 	%p19, %r1, 5;
	st.global.u16 	[%rd2+8192002], %rs198;
	@%p19 bra 	$L__BB0_56;
	mov.f32 	%f37, 0f00000000;
	// begin inline asm
	{  cvt.rn.f16.f32 %rs199, %f37;}

	// end inline asm
	bra.uni 	$L__BB0_57;
$L__BB0_56:
	ld.global.nc.f32 	%f38, [%rd1+11520000];
	// begin inline asm
	{  cvt.rn.f16.f32 %rs199, %f38;}

	// end inline asm
$L__BB0_57:
	setp.lt.u32 	%p20, %r1, 5;
	st.global.u16 	[%rd2+9216000], %rs199;
	@%p20 bra 	$L__BB0_59;
	mov.f32 	%f39, 0f00000000;
	// begin inline asm
	{  cvt.rn.f16.f32 %rs200, %f39;}

	// end inline asm
	bra.uni 	$L__BB0_60;
$L__BB0_59:
	ld.global.nc.f32 	%f40, [%rd1+11520004];
	// begin inline asm
	{  cvt.rn.f16.f32 %rs200, %f40;}

	// end inline asm
$L__BB0_60:
	setp.lt.u32 	%p21, %r1, 5;
	st.global.u16 	[%rd2+9216002], %rs200;
	@%p21 bra 	$L__BB0_62;
	mov.f32 	%f41, 0f00000000;
	// begin inline asm
	{  cvt.rn.f16.f32 %rs201, %f41;}

	// end inline asm
	bra.uni 	$L__BB0_63;
$L__BB0_62:
	ld.global.nc.f32 	%f42, [%rd1+12800000];
	// begin inline asm
	{  cvt.rn.f16.f32 %rs201, %f42;}

	// end inline asm
$L__BB0_63:
	setp.lt.u32 	%p22, %r1, 5;
	st.global.u16 	[%rd2+10240000], %rs201;
	@%p22 bra 	$L__BB0_65;
	mov.f32 	%f43, 0f00000000;
	// begin inline asm
	{  cvt.rn.f16.f32 %rs202, %f43;}

	// end inline asm
	bra.uni 	$L__BB0_66;
$L__BB0_65:
	ld.global.nc.f32 	%f44, [%rd1+12800004];
	// begin inline asm
	{  cvt.rn.f16.f32 %rs202, %f44;}

	// end inline asm
$L__BB0_66:
	setp.lt.u32 	%p23, %r1, 5;
	st.global.u16 	[%rd2+10240002], %rs202;
	@%p23 bra 	$L__BB0_68;
	mov.f32 	%f45, 0f00000000;
	// begin inline asm
	{  cvt.rn.f16.f32 %rs203, %f45;}

	// end inline asm
	bra.uni 	$L__BB0_69;
$L__BB0_68:
	ld.global.nc.f32 	%f46, [%rd1+14080000];
	// begin inline asm
	{  cvt.rn.f16.f32 %rs203, %f46;}

	// end inline asm
$L__BB0_69:
	setp.lt.u32 	%p24, %r1, 5;
	st.global.u16 	[%rd2+11264000], %rs203;
	@%p24 bra 	$L__BB0_71;
	mov.f32 	%f47, 0f00000000;
	// begin inline asm
	{  cvt.rn.f16.f32 %rs204, %f47;}

	// end inline asm
	bra.uni 	$L__BB0_72;
$L__BB0_71:
	ld.global.nc.f32 	%f48, [%rd1+14080004];
	// begin inline asm
	{  cvt.rn.f16.f32 %rs204, %f48;}

	// end inline asm
$L__BB0_72:
	setp.lt.u32 	%p25, %r1, 5;
	st.global.u16 	[%rd2+11264002], %rs204;
	@%p25 bra 	$L__BB0_74;
	mov.f32 	%f49, 0f00000000;
	// begin inline asm
	{  cvt.rn.f16.f32 %rs205, %f49;}

	// end inline asm
	bra.uni 	$L__BB0_75;
$L__BB0_74:
	ld.global.nc.f32 	%f50, [%rd1+15360000];
	// begin inline asm
	{  cvt.rn.f16.f32 %rs205, %f50;}

	// end inline asm
$L__BB0_75:
	setp.lt.u32 	%p26, %r1, 5;
	st.global.u16 	[%rd2+12288000], %rs205;
	@%p26 bra 	$L__BB0_77;
	mov.f32 	%f51, 0f00000000;
	// begin inline asm
	{  cvt.rn.f16.f32 %rs206, %f51;}

	// end inline asm
	bra.uni 	$L__BB0_78;
$L__BB0_77:
	ld.global.nc.f32 	%f52, [%rd1+15360004];
	// begin inline asm
	{  cvt.rn.f16.f32 %rs206, %f52;}

	// end inline asm
$L__BB0_78:
	setp.lt.u32 	%p27, %r1, 5;
	st.global.u16 	[%rd2+12288002], %rs206;
	@%p27 bra 	$L__BB0_80;
	mov.f32 	%f53, 0f00000000;
	// begin inline asm
	{  cvt.rn.f16.f32 %rs207, %f53;}

	// end inline asm
	bra.uni 	$L__BB0_81;
$L__BB0_80:
	ld.global.nc.f32 	%f54, [%rd1+16640000];
	// begin inline asm
	{  cvt.rn.f16.f32 %rs207, %f54;}

	// end inline asm
$L__BB0_81:
	setp.lt.u32 	%p28, %r1, 5;
	st.global.u16 	[%rd2+13312000], %rs207;
	@%p28 bra 	$L__BB0_83;
	mov.f32 	%f55, 0f00000000;
	// begin inline asm
	{  cvt.rn.f16.f32 %rs208, %f55;}

	// end inline asm
	bra.uni 	$L__BB0_84;
$L__BB0_83:
	ld.global.nc.f32 	%f56, [%rd1+16640004];
	// begin inline asm
	{  cvt.rn.f16.f32 %rs208, %f56;}

	// end inline asm
$L__BB0_84:
	setp.lt.u32 	%p29, %r1, 5;
	st.global.u16 	[%rd2+13312002], %rs208;
	@%p29 bra 	$L__BB0_86;
	mov.f32 	%f57, 0f00000000;
	// begin inline asm
	{  cvt.rn.f16.f32 %rs209, %f57;}

	// end inline asm
	bra.uni 	$L__BB0_87;
$L__BB0_86:
	ld.global.nc.f32 	%f58, [%rd1+17920000];
	// begin inline asm
	{  cvt.rn.f16.f32 %rs209, %f58;}

	// end inline asm
$L__BB0_87:
	setp.lt.u32 	%p30, %r1, 5;
	st.global.u16 	[%rd2+14336000], %rs209;
	@%p30 bra 	$L__BB0_89;
	mov.f32 	%f59, 0f00000000;
	// begin inline asm
	{  cvt.rn.f16.f32 %rs210, %f59;}

	// end inline asm
	bra.uni 	$L__BB0_90;
$L__BB0_89:
	ld.global.nc.f32 	%f60, [%rd1+17920004];
	// begin inline asm
	{  cvt.rn.f16.f32 %rs210, %f60;}

	// end inline asm
$L__BB0_90:
	setp.lt.u32 	%p31, %r1, 5;
	st.global.u16 	[%rd2+14336002], %rs210;
	@%p31 bra 	$L__BB0_92;
	mov.f32 	%f61, 0f00000000;
	// begin inline asm
	{  cvt.rn.f16.f32 %rs211, %f61;}

	// end inline asm
	bra.uni 	$L__BB0_93;
$L__BB0_92:
	ld.global.nc.f32 	%f62, [%rd1+19200000];
	// begin inline asm
	{  cvt.rn.f16.f32 %rs211, %f62;}

	// end inline asm
$L__BB0_93:
	setp.lt.u32 	%p32, %r1, 5;
	st.global.u16 	[%rd2+15360000], %rs211;
	@%p32 bra 	$L__BB0_95;
	mov.f32 	%f63, 0f00000000;
	// begin inline asm
	{  cvt.rn.f16.f32 %rs212, %f63;}

	// end inline asm
	bra.uni 	$L__BB0_96;
$L__BB0_95:
	ld.global.nc.f32 	%f64, [%rd1+19200004];
	// begin inline asm
	{  cvt.rn.f16.f32 %rs212, %f64;}

	// end inline asm
$L__BB0_96:
	setp.lt.u32 	%p33, %r1, 5;
	st.global.u16 	[%rd2+15360002], %rs212;
	@%p33 bra 	$L__BB0_98;
	mov.f32 	%f65, 0f00000000;
	// begin inline asm
	{  cvt.rn.f16.f32 %rs213, %f65;}

	// end inline asm
	bra.uni 	$L__BB0_99;
$L__BB0_98:
	ld.global.nc.f32 	%f66, [%rd1+20480000];
	// begin inline asm
	{  cvt.rn.f16.f32 %rs213, %f66;}

	// end inline asm
$L__BB0_99:
	setp.lt.u32 	%p34, %r1, 5;
	st.global.u16 	[%rd2+16384000], %rs213;
	@%p34 bra 	$L__BB0_101;
	mov.f32 	%f67, 0f00000000;
	// begin inline asm
	{  cvt.rn.f16.f32 %rs214, %f67;}

	// end inline asm
	bra.uni 	$L__BB0_102;
$L__BB0_101:
	ld.global.nc.f32 	%f68, [%rd1+20480004];
	// begin inline asm
	{  cvt.rn.f16.f32 %rs214, %f68;}

	// end inline asm
$L__BB0_102:
	setp.lt.u32 	%p35, %r1, 5;
	st.global.u16 	[%rd2+16384002], %rs214;
	@%p35 bra 	$L__BB0_104;
	mov.f32 	%f69, 0f00000000;
	// begin inline asm
	{  cvt.rn.f16.f32 %rs215, %f69;}

	// end inline asm
	bra.uni 	$L__BB0_105;
$L__BB0_104:
	ld.global.nc.f32 	%f70, [%rd1+21760000];
	// begin inline asm
	{  cvt.rn.f16.f32 %rs215, %f70;}

	// end inline asm
$L__BB0_105:
	setp.lt.u32 	%p36, %r1, 5;
	st.global.u16 	[%rd2+17408000], %rs215;
	@%p36 bra 	$L__BB0_107;
	mov.f32 	%f71, 0f00000000;
	// begin inline asm
	{  cvt.rn.f16.f32 %rs216, %f71;}

	// end inline asm
	bra.uni 	$L__BB0_108;
$L__BB0_107:
	ld.global.nc.f32 	%f72, [%rd1+21760004];
	// begin inline asm
	{  cvt.rn.f16.f32 %rs216, %f72;}

	// end inline asm
$L__BB0_108:
	st.global.u16 	[%rd2+17408002], %rs216;
	ret;

}
	// .globl	tvmgen_default_fused_nn_dense_cast_kernel0
.visible .entry tvmgen_default_fused_nn_dense_cast_kernel0(
	.param .u64 .ptr .align 1 tvmgen_default_fused_nn_dense_cast_kernel0_param_0,
	.param .u64 .ptr .align 1 tvmgen_default_fused_nn_dense_cast_kernel0_param_1,
	.param .u64 .ptr .align 1 tvmgen_default_fused_nn_dense_cast_kernel0_param_2
)
.maxntid 32
{
	.reg .b16 	%rs<30>;
	.reg .b32 	%r<44>;
	.reg .b32 	%f<10>;
	.reg .b64 	%rd<13>;
	// demoted variable
	.shared .align 2 .b8 _ZZ42tvmgen_default_fused_nn_dense_cast_kernel0E9p0_shared[1024];
	// demoted variable
	.shared .align 2 .b8 _ZZ42tvmgen_default_fused_nn_dense_cast_kernel0E9p1_shared[256];
	ld.param.u64 	%rd1, [tvmgen_default_fused_nn_dense_cast_kernel0_param_0];
	ld.param.u64 	%rd2, [tvmgen_default_fused_nn_dense_cast_kernel0_param_1];
	ld.param.u64 	%rd3, [tvmgen_default_fused_nn_dense_cast_kernel0_param_2];
	cvta.to.global.u64 	%rd4, %rd1;
	cvta.to.global.u64 	%rd5, %rd2;
	mov.f32 	%f1, 0f00000000;
	// begin inline asm
	{  cvt.rn.f16.f32 %rs1, %f1;}

	// end inline asm
	mov.b32 	%r1, {%rs1, %rs1};
	mov.u32 	%r2, %tid.x;
	mov.u32 	%r3, %ctaid.x;
	shl.b32 	%r4, %r3, 9;
	or.b32  	%r5, %r4, %r2;
	shl.b32 	%r6, %r2, 1;
	mov.u32 	%r7, _ZZ42tvmgen_default_fused_nn_dense_cast_kernel0E9p0_shared;
	add.s32 	%r8, %r7, %r6;
	mul.wide.u32 	%rd6, %r5, 2;
	add.s64 	%rd7, %rd4, %rd6;
	ld.global.nc.u16 	%rs10, [%rd7];
	st.shared.u16 	[%r8], %rs10;
	ld.global.nc.u16 	%rs11, [%rd7+64];
	st.shared.u16 	[%r8+64], %rs11;
	ld.global.nc.u16 	%rs12, [%rd7+128];
	st.shared.u16 	[%r8+128], %rs12;
	ld.global.nc.u16 	%rs13, [%rd7+192];
	st.shared.u16 	[%r8+192], %rs13;
	ld.global.nc.u16 	%rs14, [%rd7+256];
	st.shared.u16 	[%r8+256], %rs14;
	ld.global.nc.u16 	%rs15, [%rd7+320];
	st.shared.u16 	[%r8+320], %rs15;
	ld.global.nc.u16 	%rs16, [%rd7+384];
	st.shared.u16 	[%r8+384], %rs16;
	ld.global.nc.u16 	%rs17, [%rd7+448];
	st.shared.u16 	[%r8+448], %rs17;
	ld.global.nc.u16 	%rs18, [%rd7+512];
	st.shared.u16 	[%r8+512], %rs18;
	ld.global.nc.u16 	%rs19, [%rd7+576];
	st.shared.u16 	[%r8+576], %rs19;
	ld.global.nc.u16 	%rs20, [%rd7+640];
	st.shared.u16 	[%r8+640], %rs20;
	ld.global.nc.u16 	%rs21, [%rd7+704];
	st.shared.u16 	[%r8+704], %rs21;
	ld.global.nc.u16 	%rs22, [%rd7+768];
	st.shared.u16 	[%r8+768], %rs22;
	ld.global.nc.u16 	%rs23, [%rd7+832];
	st.shared.u16 	[%r8+832], %rs23;
	ld.global.nc.u16 	%rs24, [%rd7+896];
	st.shared.u16 	[%r8+896], %rs24;
	ld.global.nc.u16 	%rs25, [%rd7+960];
	st.shared.u16 	[%r8+960], %rs25;
	mov.u32 	%r9, %ctaid.y;
	shl.b32 	%r10, %r9, 7;
	or.b32  	%r11, %r10, %r2;
	mov.u32 	%r12, _ZZ42tvmgen_default_fused_nn_dense_cast_kernel0E9p1_shared;
	add.s32 	%r13, %r12, %r6;
	mul.wide.u32 	%rd8, %r11, 2;
	add.s64 	%rd9, %rd5, %rd8;
	ld.global.nc.u16 	%rs26, [%rd9];
	st.shared.u16 	[%r13], %rs26;
	ld.global.nc.u16 	%rs27, [%rd9+64];
	st.shared.u16 	[%r13+64], %rs27;
	ld.global.nc.u16 	%rs28, [%rd9+128];
	st.shared.u16 	[%r13+128], %rs28;
	ld.global.nc.u16 	%rs29, [%rd9+192];
	st.shared.u16 	[%r13+192], %rs29;
	bar.sync 	0;
	mov.b32 	%r14, 16;
	wmma.load.a.sync.aligned.row.m32n8k16.shared.f16 	{%r15, %r16, %r17, %r18, %r19, %r20, %r21, %r22}, [%r7], %r14;
	wmma.load.b.sync.aligned.col.m32n8k16.shared.f16 	{%r23, %r24, %r25, %r26, %r27, %r28, %r29, %r30}, [%r12], %r14;
	wmma.mma.sync.aligned.row.col.m32n8k16.f16.f16 {%r31, %r32, %r33, %r34}, {%r15, %r16, %r17, %r18, %r19, %r20, %r21, %r22}, {%r23, %r24, %r25, %r26, %r27, %r28, %r29, %r30}, {%r1, %r1, %r1, %r1};
	bar.sync 	0;
	mov.b32 	%r35, 8;
	wmma.store.d.sync.aligned.row.m32n8k16.shared.f16 	[%r7], {%r31, %r32, %r33, %r34}, %r35;
	bar.sync 	0;
	shl.b32 	%r36, %r3, 11;
	shl.b32 	%r37, %r2, 3;
	and.b32  	%r38, %r37, 192;
	shl.b32 	%r39, %r9, 3;
	and.b32  	%r40, %r2, 7;
	add.s32 	%r41, %r39, %r36;
	or.b32  	%r42, %r41, %r40;
	add.s32 	%r43, %r42, %r38;
	cvta.to.global.u64 	%rd10, %rd3;
	ld.shared.u16 	%rs2, [%r8];
	// begin inline asm
	{  cvt.f32.f16 %f2, %rs2;}

	// end inline asm
	mul.wide.u32 	%rd11, %r43, 4;
	add.s64 	%rd12, %rd10, %rd11;
	st.global.f32 	[%rd12], %f2;
	ld.shared.u16 	%rs3, [%r8+64];
	// begin inline asm
	{  cvt.f32.f16 %f3, %rs3;}

	// end inline asm
	st.global.f32 	[%rd12+1024], %f3;
	ld.shared.u16 	%rs4, [%r8+128];
	// begin inline asm
	{  cvt.f32.f16 %f4, %rs4;}

	// end inline asm
	st.global.f32 	[%rd12+2048], %f4;
	ld.shared.u16 	%rs5, [%r8+192];
	// begin inline asm
	{  cvt.f32.f16 %f5, %rs5;}

	// end inline asm
	st.global.f32 	[%rd12+3072], %f5;
	ld.shared.u16 	%rs6, [%r8+256];
	// begin inline asm
	{  cvt.f32.f16 %f6, %rs6;}

	// end inline asm
	st.global.f32 	[%rd12+4096], %f6;
	ld.shared.u16 	%rs7, [%r8+320];
	// begin inline asm
	{  cvt.f32.f16 %f7, %rs7;}

	// end inline asm
	st.global.f32 	[%rd12+5120], %f7;
	ld.shared.u16 	%rs8, [%r8+384];
	// begin inline asm
	{  cvt.f32.f16 %f8, %rs8;}

	// end inline asm
	st.global.f32 	[%rd12+6144], %f8;
	ld.shared.u16 	%rs9, [%r8+448];
	// begin inline asm
	{  cvt.f32.f16 %f9, %rs9;}

	// end inline asm
	st.global.f32 	[%rd12+7168], %f9;
	ret;

}
	// .globl	tvmgen_default_fused_nn_dense_cast_bn_relu_max_kernel0
.visible .entry tvmgen_default_fused_nn_dense_cast_bn_relu_max_kernel0(
	.param .u64 .ptr .align 1 tvmgen_default_fused_nn_dense_cast_bn_relu_max_kernel0_param_0,
	.param .u64 .ptr .align 1 tvmgen_default_fused_nn_dense_cast_bn_relu_max_kernel0_param_1,
	.param .u64 .ptr .align 1 tvmgen_default_fused_nn_dense_cast_bn_relu_max_kernel0_param_2,
	.param .u64 .ptr .align 1 tvmgen_default_fused_nn_dense_cast_bn_relu_max_kernel0_param_3,
	.param .u64 .ptr .align 1 tvmgen_default_fused_nn_dense_cast_bn_relu_max_kernel0_param_4
)
.maxntid 32
{
	.reg .b16 	%rs<30>;
	.reg .b32 	%r<44>;
	.reg .b32 	%f<10>;
	.reg .b64 	%rd<13>;
	// demoted variable
	.shared .align 2 .b8 _ZZ54tvmgen_default_fused_nn_dense_cast_bn_relu_max_kernel0E9p0_shared[1024];
	// demoted variable
	.shared .align 2 .b8 _ZZ54tvmgen_default_fused_nn_dense_cast_bn_relu_max_kernel0E9p1_shared[256];
	ld.param.u64 	%rd1, [tvmgen_default_fused_nn_dense_cast_bn_relu_max_kernel0_param_0];
	ld.param.u64 	%rd2, [tvmgen_default_fused_nn_dense_cast_bn_relu_max_kernel0_param_1];
	ld.param.u64 	%rd3, [tvmgen_default_fused_nn_dense_cast_bn_relu_max_kernel0_param_4];
	cvta.to.global.u64 	%rd4, %rd1;
	cvta.to.global.u64 	%rd5, %rd2;
	mov.f32 	%f1, 0f00000000;
	// begin inline asm
	{  cvt.rn.f16.f32 %rs1, %f1;}

	// end inline asm
	mov.b32 	%r1, {%rs1, %rs1};
	mov.u32 	%r2, %tid.x;
	mov.u32 	%r3, %ctaid.x;
	shl.b32 	%r4, %r3, 9;
	or.b32  	%r5, %r4, %r2;
	shl.b32 	%r6, %r2, 1;
	mov.u32 	%r7, _ZZ54tvmgen_default_fused_nn_dense_cast_bn_relu_max_kernel0E9p0_shared;
	add.s32 	%r8, %r7, %r6;
	mul.wide.u32 	%rd6, %r5, 2;
	add.s64 	%rd7, %rd4, %rd6;
	ld.global.nc.u16 	%rs10, [%rd7];
	st.shared.u16 	[%r8], %rs10;
	ld.global.nc.u16 	%rs11, [%rd7+64];
	st.shared.u16 	[%r8+64], %rs11;
	ld.global.nc.u16 	%rs12, [%rd7+128];
	st.shared.u16 	[%r8+128], %rs12;
	ld.global.nc.u16 	%rs13, [%rd7+192];
	st.shared.u16 	[%r8+192], %rs13;
	ld.global.nc.u16 	%rs14, [%rd7+256];
	st.shared.u16 	[%r8+256], %rs14;
	ld.global.nc.u16 	%rs15, [%rd7+320];
	st.shared.u16 	[%r8+320], %rs15;
	ld.global.nc.u16 	%rs16, [%rd7+384];
	st.shared.u16 	[%r8+384], %rs16;
	ld.global.nc.u16 	%rs17, [%rd7+448];
	st.shared.u16 	[%r8+448], %rs17;
	ld.global.nc.u16 	%rs18, [%rd7+512];
	st.shared.u16 	[%r8+512], %rs18;
	ld.global.nc.u16 	%rs19, [%rd7+576];
	st.shared.u16 	[%r8+576], %rs19;
	ld.global.nc.u16 	%rs20, [%rd7+640];
	st.shared.u16 	[%r8+640], %rs20;
	ld.global.nc.u16 	%rs21, [%rd7+704];
	st.shared.u16 	[%r8+704], %rs21;
	ld.global.nc.u16 	%rs22, [%rd7+768];
	st.shared.u16 	[%r8+768], %rs22;
	ld.global.nc.u16 	%rs23, [%rd7+832];
	st.shared.u16 	[%r8+832], %rs23;
	ld.global.nc.u16 	%rs24, [%rd7+896];
	st.shared.u16 	[%r8+896], %rs24;
	ld.global.nc.u16 	%rs25, [%rd7+960];
	st.shared.u16 	[%r8+960], %rs25;
	mov.u32 	%r9, %ctaid.y;
	shl.b32 	%r10, %r9, 7;
	or.b32  	%r11, %r10, %r2;
	mov.u32 	%r12, _ZZ54tvmgen_default_fused_nn_dense_cast_bn_relu_max_kernel0E9p1_shared;
	add.s32 	%r13, %r12, %r6;
	mul.wide.u32 	%rd8, %r11, 2;
	add.s64 	%rd9, %rd5, %rd8;
	ld.global.nc.u16 	%rs26, [%rd9];
	st.shared.u16 	[%r13], %rs26;
	ld.global.nc.u16 	%rs27, [%rd9+64];
	st.shared.u16 	[%r13+64], %rs27;
	ld.global.nc.u16 	%rs28, [%rd9+128];
	st.shared.u16 	[%r13+128], %rs28;
	ld.global.nc.u16 	%rs29, [%rd9+192];
	st.shared.u16 	[%r13+192], %rs29;
	bar.sync 	0;
	mov.b32 	%r14, 16;
	wmma.load.a.sync.aligned.row.m32n8k16.shared.f16 	{%r15, %r16, %r17, %r18, %r19, %r20, %r21, %r22}, [%r7], %r14;
	wmma.load.b.sync.aligned.col.m32n8k16.shared.f16 	{%r23, %r24, %r25, %r26, %r27, %r28, %r29, %r30}, [%r12], %r14;
	wmma.mma.sync.aligned.row.col.m32n8k16.f16.f16 {%r31, %r32, %r33, %r34}, {%r15, %r16, %r17, %r18, %r19, %r20, %r21, %r22}, {%r23, %r24, %r25, %r26, %r27, %r28, %r29, %r30}, {%r1, %r1, %r1, %r1};
	bar.sync 	0;
	mov.b32 	%r35, 8;
	wmma.store.d.sync.aligned.row.m32n8k16.shared.f16 	[%r7], {%r31, %r32, %r33, %r34}, %r35;
	bar.sync 	0;
	shl.b32 	%r36, %r3, 11;
	shl.b32 	%r37, %r2, 3;
	and.b32  	%r38, %r37, 192;
	shl.b32 	%r39, %r9, 3;
	and.b32  	%r40, %r2, 7;
	add.s32 	%r41, %r39, %r36;
	or.b32  	%r42, %r41, %r40;
	add.s32 	%r43, %r42, %r38;
	cvta.to.global.u64 	%rd10, %rd3;
	ld.shared.u16 	%rs2, [%r8];
	// begin inline asm
	{  cvt.f32.f16 %f2, %rs2;}

	// end inline asm
	mul.wide.u32 	%rd11, %r43, 4;
	add.s64 	%rd12, %rd10, %rd11;
	st.global.f32 	[%rd12], %f2;
	ld.shared.u16 	%rs3, [%r8+64];
	// begin inline asm
	{  cvt.f32.f16 %f3, %rs3;}

	// end inline asm
	st.global.f32 	[%rd12+1024], %f3;
	ld.shared.u16 	%rs4, [%r8+128];
	// begin inline asm
	{  cvt.f32.f16 %f4, %rs4;}

	// end inline asm
	st.global.f32 	[%rd12+2048], %f4;
	ld.shared.u16 	%rs5, [%r8+192];
	// begin inline asm
	{  cvt.f32.f16 %f5, %rs5;}

	// end inline asm
	st.global.f32 	[%rd12+3072], %f5;
	ld.shared.u16 	%rs6, [%r8+256];
	// begin inline asm
	{  cvt.f32.f16 %f6, %rs6;}

	// end inline asm
	st.global.f32 	[%rd12+4096], %f6;
	ld.shared.u16 	%rs7, [%r8+320];
	// begin inline asm
	{  cvt.f32.f16 %f7, %rs7;}

	// end inline asm
	st.global.f32 	[%rd12+5120], %f7;
	ld.shared.u16 	%rs8, [%r8+384];
	// begin inline asm
	{  cvt.f32.f16 %f8, %rs8;}

	// end inline asm
	st.global.f32 	[%rd12+6144], %f8;
	ld.shared.u16 	%rs9, [%r8+448];
	// begin inline asm
	{  cvt.f32.f16 %f9, %rs9;}

	// end inline asm
	st.global.f32 	[%rd12+7168], %f9;
	bar.sync 	0;
	ret;

}


// ===== COMPILED SASS (sm_100) =====

	.target	sm_100

	.elftype	@"ET_EXEC"


//--------------------- .note.nv.tkinfo           --------------------------
	.section	.note.nv.tkinfo,"",@"SHT_NOTE"
	.sectionflags	@"SHF_NOTE_NV_TKINFO"
	.tkinfo
        /*0018*/ 	.word	0x00000002
        /*0030*/ 	.string	""
        /*0030*/ 	.string	"ptxas"
        /*0030*/ 	.string	"Cuda compilation tools, release 13.0, V13.0.88"
        /*0030*/ 	.string	"Build cuda_13.0.r13.0/compiler.36424714_0"
        /*0030*/ 	.string	"-arch sm_100 -m 64 "



//--------------------- .note.nv.cuinfo           --------------------------
	.section	.note.nv.cuinfo,"",@"SHT_NOTE"
	.sectionflags	@"SHF_NOTE_NV_CUINFO"
        /*0018*/ 	.short	0x0002
        /*001a*/ 	.short	0x0064
        /*001c*/ 	.short	0x0082
	.zero		2


//--------------------- .nv.info                  --------------------------
	.section	.nv.info,"",@"SHT_CUDA_INFO"
	.align	4


	//----- nvinfo : EIATTR_REGCOUNT
	.align		4
        /*0000*/ 	.byte	0x04, 0x2f
        /*0002*/ 	.short	(.L_1 - .L_0)
	.align		4
.L_0:
        /*0004*/ 	.word	index@(tvmgen_default_fused_reshape_cast_nn_pad_kernel0)
        /*0008*/ 	.word	0x0000002c


	//----- nvinfo : EIATTR_FRAME_SIZE
	.align		4
.L_1:
        /*000c*/ 	.byte	0x04, 0x11
        /*000e*/ 	.short	(.L_3 - .L_2)
	.align		4
.L_2:
        /*0010*/ 	.word	index@(tvmgen_default_fused_reshape_cast_nn_pad_kernel0)
        /*0014*/ 	.word	0x00000000


	//----- nvinfo : EIATTR_REGCOUNT
	.align		4
.L_3:
        /*0018*/ 	.byte	0x04, 0x2f
        /*001a*/ 	.short	(.L_5 - .L_4)
	.align		4
.L_4:
        /*001c*/ 	.word	index@(tvmgen_default_fused_nn_dense_cast_kernel0)
        /*0020*/ 	.word	0x00000034


	//----- nvinfo : EIATTR_FRAME_SIZE
	.align		4
.L_5:
        /*0024*/ 	.byte	0x04, 0x11
        /*0026*/ 	.short	(.L_7 - .L_6)
	.align		4
.L_6:
        /*0028*/ 	.word	index@(tvmgen_default_fused_nn_dense_cast_kernel0)
        /*002c*/ 	.word	0x00000000


	//----- nvinfo : EIATTR_REGCOUNT
	.align		4
.L_7:
        /*0030*/ 	.byte	0x04, 0x2f
        /*0032*/ 	.short	(.L_9 - .L_8)
	.align		4
.L_8:
        /*0034*/ 	.word	index@(tvmgen_default_fused_nn_dense_cast_bn_relu_max_kernel0)
        /*0038*/ 	.word	0x00000034


	//----- nvinfo : EIATTR_FRAME_SIZE
	.align		4
.L_9:
        /*003c*/ 	.byte	0x04, 0x11
        /*003e*/ 	.short	(.L_11 - .L_10)
	.align		4
.L_10:
        /*0040*/ 	.word	index@(tvmgen_default_fused_nn_dense_cast_bn_relu_max_kernel0)
        /*0044*/ 	.word	0x00000000


	//----- nvinfo : EIATTR_MIN_STACK_SIZE
	.align		4
.L_11:
        /*0048*/ 	.byte	0x04, 0x12
        /*004a*/ 	.short	(.L_13 - .L_12)
	.align		4
.L_12:
        /*004c*/ 	.word	index@(tvmgen_default_fused_nn_dense_cast_bn_relu_max_kernel0)
        /*0050*/ 	.word	0x00000000


	//----- nvinfo : EIATTR_MIN_STACK_SIZE
	.align		4
.L_13:
        /*0054*/ 	.byte	0x04, 0x12
        /*0056*/ 	.short	(.L_15 - .L_14)
	.align		4
.L_14:
        /*0058*/ 	.word	index@(tvmgen_default_fused_nn_dense_cast_kernel0)
        /*005c*/ 	.word	0x00000000


	//----- nvinfo : EIATTR_MIN_STACK_SIZE
	.align		4
.L_15:
        /*0060*/ 	.byte	0x04, 0x12
        /*0062*/ 	.short	(.L_17 - .L_16)
	.align		4
.L_16:
        /*0064*/ 	.word	index@(tvmgen_default_fused_reshape_cast_nn_pad_kernel0)
        /*0068*/ 	.word	0x00000000
.L_17:


//--------------------- .nv.compat                --------------------------
	.section	.nv.compat,"",@"SHT_CUDA_COMPAT_INFO"
	.align	4
        /*0000*/ 	.byte	0x02, 0x09, 0x00, 0x00, 0x02, 0x02, 0x01, 0x00, 0x02, 0x05, 0x05, 0x00, 0x03, 0x07, 0x01, 0x01
        /*0010*/ 	.byte	0x02, 0x03, 0x00, 0x00, 0x02, 0x06, 0x01, 0x00, 0x04, 0x0b, 0x08, 0x00, 0x09, 0x00, 0x00, 0x00
        /*0020*/ 	.byte	0x00, 0x00, 0x00, 0x00


//--------------------- .nv.info.tvmgen_default_fused_nn_dense_cast_bn_relu_max_kernel0 --------------------------
	.section	.nv.info.tvmgen_default_fused_nn_dense_cast_bn_relu_max_kernel0,"",@"SHT_CUDA_INFO"
	.sectionflags	@""
	.align	4


	//----- nvinfo : EIATTR_CUDA_API_VERSION
	.align		4
        /*0000*/ 	.byte	0x04, 0x37
        /*0002*/ 	.short	(.L_19 - .L_18)
.L_18:
        /*0004*/ 	.word	0x00000082


	//----- nvinfo : EIATTR_KPARAM_INFO
	.align		4
.L_19:
        /*0008*/ 	.byte	0x04, 0x17
        /*000a*/ 	.short	(.L_21 - .L_20)
.L_20:
        /*000c*/ 	.word	0x00000000
        /*0010*/ 	.short	0x0004
        /*0012*/ 	.short	0x0020
        /*0014*/ 	.byte	0x00, 0xf5, 0x21, 0x00


	//----- nvinfo : EIATTR_KPARAM_INFO
	.align		4
.L_21:
        /*0018*/ 	.byte	0x04, 0x17
        /*001a*/ 	.short	(.L_23 - .L_22)
.L_22:
        /*001c*/ 	.word	0x00000000
        /*0020*/ 	.short	0x0003
        /*0022*/ 	.short	0x0018
        /*0024*/ 	.byte	0x00, 0xf5, 0x21, 0x00


	//----- nvinfo : EIATTR_KPARAM_INFO
	.align		4
.L_23:
        /*0028*/ 	.byte	0x04, 0x17
        /*002a*/ 	.short	(.L_25 - .L_24)
.L_24:
        /*002c*/ 	.word	0x00000000
        /*0030*/ 	.short	0x0002
        /*0032*/ 	.short	0x0010
        /*0034*/ 	.byte	0x00, 0xf5, 0x21, 0x00


	//----- nvinfo : EIATTR_KPARAM_INFO
	.align		4
.L_25:
        /*0038*/ 	.byte	0x04, 0x17
        /*003a*/ 	.short	(.L_27 - .L_26)
.L_26:
        /*003c*/ 	.word	0x00000000
        /*0040*/ 	.short	0x0001
        /*0042*/ 	.short	0x0008
        /*0044*/ 	.byte	0x00, 0xf5, 0x21, 0x00


	//----- nvinfo : EIATTR_KPARAM_INFO
	.align		4
.L_27:
        /*0048*/ 	.byte	0x04, 0x17
        /*004a*/ 	.short	(.L_29 - .L_28)
.L_28:
        /*004c*/ 	.word	0x00000000
        /*0050*/ 	.short	0x0000
        /*0052*/ 	.short	0x0000
        /*0054*/ 	.byte	0x00, 0xf5, 0x21, 0x00


	//----- nvinfo : EIATTR_SPARSE_MMA_MASK
	.align		4
.L_29:
        /*0058*/ 	.byte	0x03, 0x50
        /*005a*/ 	.short	0x0000


	//----- nvinfo : EIATTR_WMMA_USED
	.align		4
        /*005c*/ 	.byte	0x01, 0x2b
	.zero		2


	//----- nvinfo : EIATTR_MAXREG_COUNT
	.align		4
        /*0060*/ 	.byte	0x03, 0x1b
        /*0062*/ 	.short	0x00ff


	//----- nvinfo : EIATTR_NUM_BARRIERS
	.align		4
        /*0064*/ 	.byte	0x02, 0x4c
        /*0066*/ 	.byte	0x01
	.zero		1


	//----- nvinfo : EIATTR_MERCURY_ISA_VERSION
	.align		4
        /*0068*/ 	.byte	0x03, 0x5f
        /*006a*/ 	.short	0x0101


	//----- nvinfo : EIATTR_VRC_CTA_INIT_COUNT
	.align		4
        /*006c*/ 	.byte	0x02, 0x4a
	.zero		1
	.zero		1


	//----- nvinfo : EIATTR_EXIT_INSTR_OFFSETS
	.align		4
        /*0070*/ 	.byte	0x04, 0x1c
        /*0072*/ 	.short	(.L_31 - .L_30)


	//   ....[0]....
.L_30:
        /*0074*/ 	.word	0x000007d0


	//----- nvinfo : EIATTR_MAX_THREADS
	.align		4
.L_31:
        /*0078*/ 	.byte	0x04, 0x05
        /*007a*/ 	.short	(.L_33 - .L_32)
.L_32:
        /*007c*/ 	.word	0x00000020
        /*0080*/ 	.word	0x00000001
        /*0084*/ 	.word	0x00000001


	//----- nvinfo : EIATTR_CBANK_PARAM_SIZE
	.align		4
.L_33:
        /*0088*/ 	.byte	0x03, 0x19
        /*008a*/ 	.short	0x0028


	//----- nvinfo : EIATTR_PARAM_CBANK
	.align		4
        /*008c*/ 	.byte	0x04, 0x0a
        /*008e*/ 	.short	(.L_35 - .L_34)
	.align		4
.L_34:
        /*0090*/ 	.word	index@(.nv.constant0.tvmgen_default_fused_nn_dense_cast_bn_relu_max_kernel0)
        /*0094*/ 	.short	0x0380
        /*0096*/ 	.short	0x0028


	//----- nvinfo : EIATTR_SW_WAR
	.align		4
.L_35:
        /*0098*/ 	.byte	0x04, 0x36
        /*009a*/ 	.short	(.L_37 - .L_36)
.L_36:
        /*009c*/ 	.word	0x00000008
.L_37:


//--------------------- .nv.info.tvmgen_default_fused_nn_dense_cast_kernel0 --------------------------
	.section	.nv.info.tvmgen_default_fused_nn_dense_cast_kernel0,"",@"SHT_CUDA_INFO"
	.sectionflags	@""
	.align	4


	//----- nvinfo : EIATTR_CUDA_API_VERSION
	.align		4
        /*0000*/ 	.byte	0x04, 0x37
        /*0002*/ 	.short	(.L_39 - .L_38)
.L_38:
        /*0004*/ 	.word	0x00000082


	//----- nvinfo : EIATTR_KPARAM_INFO
	.align		4
.L_39:
        /*0008*/ 	.byte	0x04, 0x17
        /*000a*/ 	.short	(.L_41 - .L_40)
.L_40:
        /*000c*/ 	.word	0x00000000
        /*0010*/ 	.short	0x0002
        /*0012*/ 	.short	0x0010
        /*0014*/ 	.byte	0x00, 0xf5, 0x21, 0x00


	//----- nvinfo : EIATTR_KPARAM_INFO
	.align		4
.L_41:
        /*0018*/ 	.byte	0x04, 0x17
        /*001a*/ 	.short	(.L_43 - .L_42)
.L_42:
        /*001c*/ 	.word	0x00000000
        /*0020*/ 	.short	0x0001
        /*0022*/ 	.short	0x0008
        /*0024*/ 	.byte	0x00, 0xf5, 0x21, 0x00


	//----- nvinfo : EIATTR_KPARAM_INFO
	.align		4
.L_43:
        /*0028*/ 	.byte	0x04, 0x17
        /*002a*/ 	.short	(.L_45 - .L_44)
.L_44:
        /*002c*/ 	.word	0x00000000
        /*0030*/ 	.short	0x0000
        /*0032*/ 	.short	0x0000
        /*0034*/ 	.byte	0x00, 0xf5, 0x21, 0x00


	//----- nvinfo : EIATTR_SPARSE_MMA_MASK
	.align		4
.L_45:
        /*0038*/ 	.byte	0x03, 0x50
        /*003a*/ 	.short	0x0000


	//----- nvinfo : EIATTR_WMMA_USED
	.align		4
        /*003c*/ 	.byte	0x01, 0x2b
	.zero		2


	//----- nvinfo : EIATTR_MAXREG_COUNT
	.align		4
        /*0040*/ 	.byte	0x03, 0x1b
        /*0042*/ 	.short	0x00ff


	//----- nvinfo : EIATTR_NUM_BARRIERS
	.align		4
        /*0044*/ 	.byte	0x02, 0x4c
        /*0046*/ 	.byte	0x01
	.zero		1


	//----- nvinfo : EIATTR_MERCURY_ISA_VERSION
	.align		4
        /*0048*/ 	.byte	0x03, 0x5f
        /*004a*/ 	.short	0x0101


	//----- nvinfo : EIATTR_VRC_CTA_INIT_COUNT
	.align		4
        /*004c*/ 	.byte	0x02, 0x4a
	.zero		1
	.zero		1


	//----- nvinfo : EIATTR_EXIT_INSTR_OFFSETS
	.align		4
        /*0050*/ 	.byte	0x04, 0x1c
        /*0052*/ 	.short	(.L_47 - .L_46)


	//   ....[0]....
.L_46:
        /*0054*/ 	.word	0x000007c0


	//----- nvinfo : EIATTR_MAX_THREADS
	.align		4
.L_47:
        /*0058*/ 	.byte	0x04, 0x05
        /*005a*/ 	.short	(.L_49 - .L_48)
.L_48:
        /*005c*/ 	.word	0x00000020
        /*0060*/ 	.word	0x00000001
        /*0064*/ 	.word	0x00000001


	//----- nvinfo : EIATTR_CBANK_PARAM_SIZE
	.align		4
.L_49:
        /*0068*/ 	.byte	0x03, 0x19
        /*006a*/ 	.short	0x0018


	//----- nvinfo : EIATTR_PARAM_CBANK
	.align		4
        /*006c*/ 	.byte	0x04, 0x0a
        /*006e*/ 	.short	(.L_51 - .L_50)
	.align		4
.L_50:
        /*0070*/ 	.word	index@(.nv.constant0.tvmgen_default_fused_nn_dense_cast_kernel0)
        /*0074*/ 	.short	0x0380
        /*0076*/ 	.short	0x0018


	//----- nvinfo : EIATTR_SW_WAR
	.align		4
.L_51:
        /*0078*/ 	.byte	0x04, 0x36
        /*007a*/ 	.short	(.L_53 - .L_52)
.L_52:
        /*007c*/ 	.word	0x00000008
.L_53:


//--------------------- .nv.info.tvmgen_default_fused_reshape_cast_nn_pad_kernel0 --------------------------
	.section	.nv.info.tvmgen_default_fused_reshape_cast_nn_pad_kernel0,"",@"SHT_CUDA_INFO"
	.sectionflags	@""
	.align	4


	//----- nvinfo : EIATTR_CUDA_API_VERSION
	.align		4
        /*0000*/ 	.byte	0x04, 0x37
        /*0002*/ 	.short	(.L_55 - .L_54)
.L_54:
        /*0004*/ 	.word	0x00000082


	//----- nvinfo : EIATTR_KPARAM_INFO
	.align		4
.L_55:
        /*0008*/ 	.byte	0x04, 0x17
        /*000a*/ 	.short	(.L_57 - .L_56)
.L_56:
        /*000c*/ 	.word	0x00000000
        /*0010*/ 	.short	0x0001
        /*0012*/ 	.short	0x0008
        /*0014*/ 	.byte	0x00, 0xf5, 0x21, 0x00


	//----- nvinfo : EIATTR_KPARAM_INFO
	.align		4
.L_57:
        /*0018*/ 	.byte	0x04, 0x17
        /*001a*/ 	.short	(.L_59 - .L_58)
.L_58:
        /*001c*/ 	.word	0x00000000
        /*0020*/ 	.short	0x0000
        /*0022*/ 	.short	0x0000
        /*0024*/ 	.byte	0x00, 0xf5, 0x21, 0x00


	//----- nvinfo : EIATTR_SPARSE_MMA_MASK
	.align		4
.L_59:
        /*0028*/ 	.byte	0x03, 0x50
        /*002a*/ 	.short	0x0000


	//----- nvinfo : EIATTR_MAXREG_COUNT
	.align		4
        /*002c*/ 	.byte	0x03, 0x1b
        /*002e*/ 	.short	0x0040


	//----- nvinfo : EIATTR_MERCURY_ISA_VERSION
	.align		4
        /*0030*/ 	.byte	0x03, 0x5f
        /*0032*/ 	.short	0x0101


	//----- nvinfo : EIATTR_VRC_CTA_INIT_COUNT
	.align		4
        /*0034*/ 	.byte	0x02, 0x4a
	.zero		1
	.zero		1


	//----- nvinfo : EIATTR_EXIT_INSTR_OFFSETS
	.align		4
        /*0038*/ 	.byte	0x04, 0x1c
        /*003a*/ 	.short	(.L_61 - .L_60)


	//   ....[0]....
.L_60:
        /*003c*/ 	.word	0x00000e10


	//----- nvinfo : EIATTR_MAX_THREADS
	.align		4
.L_61:
        /*0040*/ 	.byte	0x04, 0x05
        /*0042*/ 	.short	(.L_63 - .L_62)
.L_62:
        /*0044*/ 	.word	0x00000400
        /*0048*/ 	.word	0x00000001
        /*004c*/ 	.word	0x00000001


	//----- nvinfo : EIATTR_CBANK_PARAM_SIZE
	.align		4
.L_63:
        /*0050*/ 	.byte	0x03, 0x19
        /*0052*/ 	.short	0x0010


	//----- nvinfo : EIATTR_PARAM_CBANK
	.align		4
        /*0054*/ 	.byte	0x04, 0x0a
        /*0056*/ 	.short	(.L_65 - .L_64)
	.align		4
.L_64:
        /*0058*/ 	.word	index@(.nv.constant0.tvmgen_default_fused_reshape_cast_nn_pad_kernel0)
        /*005c*/ 	.short	0x0380
        /*005e*/ 	.short	0x0010


	//----- nvinfo : EIATTR_SW_WAR
	.align		4
.L_65:
        /*0060*/ 	.byte	0x04, 0x36
        /*0062*/ 	.short	(.L_67 - .L_66)
.L_66:
        /*0064*/ 	.word	0x00000008
.L_67:


//--------------------- .nv.callgraph             --------------------------
	.section	.nv.callgraph,"",@"SHT_CUDA_CALLGRAPH"
	.align	4
	.sectionentsize	8
	.align		4
        /*0000*/ 	.word	0x00000000
	.align		4
        /*0004*/ 	.word	0xffffffff
	.align		4
        /*0008*/ 	.word	0x00000000
	.align		4
        /*000c*/ 	.word	0xfffffffe
	.align		4
        /*0010*/ 	.word	0x00000000
	.align		4
        /*0014*/ 	.word	0xfffffffd
	.align		4
        /*0018*/ 	.word	0x00000000
	.align		4
        /*001c*/ 	.word	0xfffffffc


//--------------------- .text.tvmgen_default_fused_nn_dense_cast_bn_relu_max_kernel0 --------------------------
	.section	.text.tvmgen_default_fused_nn_dense_cast_bn_relu_max_kernel0,"ax",@progbits
	.align	128
        .global         tvmgen_default_fused_nn_dense_cast_bn_relu_max_kernel0
        .type           tvmgen_default_fused_nn_dense_cast_bn_relu_max_kernel0,@function
        .size           tvmgen_default_fused_nn_dense_cast_bn_relu_max_kernel0,(.L_x_3 - tvmgen_default_fused_nn_dense_cast_bn_relu_max_kernel0)
        .other          tvmgen_default_fused_nn_dense_cast_bn_relu_max_kernel0,@"STO_CUDA_ENTRY STV_DEFAULT"
tvmgen_default_fused_nn_dense_cast_bn_relu_max_kernel0:
.text.tvmgen_default_fused_nn_dense_cast_bn_relu_max_kernel0:
[----:B------:R-:W-:Y:S01]  /*0000*/  LDC R1, c[0x0][0x37c] ;  /* 0x0000df00ff017b82 */ /* 0x000fe20000000800 */
[----:B------:R-:W0:Y:S07]  /*0010*/  S2R R3, SR_CTAID.X ;  /* 0x0000000000037919 */ /* 0x000e2e0000002500 */
[----:B------:R-:W1:Y:S01]  /*0020*/  LDC.64 R4, c[0x0][0x380] ;  /* 0x0000e000ff047b82 */ /* 0x000e620000000a00 */
[----:B------:R-:W2:Y:S01]  /*0030*/  LDCU.64 UR8, c[0x0][0x358] ;  /* 0x00006b00ff0877ac */ /* 0x000ea20008000a00 */
[----:B------:R-:W3:Y:S01]  /*0040*/  S2R R0, SR_CTAID.Y ;  /* 0x0000000000007919 */ /* 0x000ee20000002600 */
[----:B------:R-:W4:Y:S05]  /*0050*/  S2R R2, SR_TID.X ;  /* 0x0000000000027919 */ /* 0x000f2a0000002100 */
[----:B------:R-:W5:Y:S01]  /*0060*/  LDC.64 R6, c[0x0][0x388] ;  /* 0x0000e200ff067b82 */ /* 0x000f620000000a00 */
[----:B0-----:R-:W-:-:S02]  /*0070*/  IMAD.SHL.U32 R9, R3, 0x200, RZ ;  /* 0x0000020003097824 */ /* 0x001fc400078e00ff */
[----:B---3--:R-:W-:-:S03]  /*0080*/  IMAD.SHL.U32 R23, R0, 0x80, RZ ;  /* 0x0000008000177824 */ /* 0x008fc600078e00ff */
[-C--:B----4-:R-:W-:Y:S02]  /*0090*/  LOP3.LUT R9, R9, R2.reuse, RZ, 0xfc, !PT ;  /* 0x0000000209097212 */ /* 0x090fe400078efcff */
[----:B------:R-:W-:-:S03]  /*00a0*/  LOP3.LUT R33, R23, R2, RZ, 0xfc, !PT ;  /* 0x0000000217217212 */ /* 0x000fc600078efcff */
[----:B-1----:R-:W-:-:S04]  /*00b0*/  IMAD.WIDE.U32 R4, R9, 0x2, R4 ;  /* 0x0000000209047825 */ /* 0x002fc800078e0004 */
[----:B-----5:R-:W-:Y:S01]  /*00c0*/  IMAD.WIDE.U32 R6, R33, 0x2, R6 ;  /* 0x0000000221067825 */ /* 0x020fe200078e0006 */
[----:B--2---:R-:W2:Y:S04]  /*00d0*/  LDG.E.U16.CONSTANT R9, desc[UR8][R4.64] ;  /* 0x0000000804097981 */ /* 0x004ea8000c1e9500 */
[----:B------:R-:W3:Y:S04]  /*00e0*/  LDG.E.U16.CONSTANT R11, desc[UR8][R4.64+0x40] ;  /* 0x00004008040b7981 */ /* 0x000ee8000c1e9500 */
[----:B------:R-:W4:Y:S04]  /*00f0*/  LDG.E.U16.CONSTANT R13, desc[UR8][R4.64+0x80] ;  /* 0x00008008040d7981 */ /* 0x000f28000c1e9500 */
[----:B------:R-:W5:Y:S04]  /*0100*/  LDG.E.U16.CONSTANT R15, desc[UR8][R4.64+0xc0] ;  /* 0x0000c008040f7981 */ /* 0x000f68000c1e9500 */
        /* <DEDUP_REMOVED lines=15> */
[----:B------:R0:W5:Y:S01]  /*0200*/  LDG.E.U16.CONSTANT R47, desc[UR8][R6.64+0xc0] ;  /* 0x0000c008062f7981 */ /* 0x000162000c1e9500 */
[----:B------:R-:W1:Y:S01]  /*0210*/  S2UR UR5, SR_CgaCtaId ;  /* 0x00000000000579c3 */ /* 0x000e620000008800 */
[----:B------:R-:W-:Y:S01]  /*0220*/  UMOV UR4, 0x400 ;  /* 0x0000040000047882 */ /* 0x000fe20000000000 */
[----:B------:R-:W-:Y:S01]  /*0230*/  IMAD R3, R3, 0x100, R0 ;  /* 0x0000010003037824 */ /* 0x000fe200078e0200 */
[----:B------:R-:W0:Y:S01]  /*0240*/  S2R R18, SR_LANEID ;  /* 0x0000000000127919 */ /* 0x000e220000000000 */
[----:B------:R-:W-:-:S04]  /*0250*/  LOP3.LUT R0, R2, 0x7, RZ, 0xc0, !PT ;  /* 0x0000000702007812 */ /* 0x000fc800078ec0ff */
[----:B------:R-:W-:Y:S01]  /*0260*/  LEA R3, R3, R0, 0x3 ;  /* 0x0000000003037211 */ /* 0x000fe200078e18ff */
[----:B-1----:R-:W-:Y:S02]  /*0270*/  ULEA UR6, UR5, UR4, 0x18 ;  /* 0x0000000405067291 */ /* 0x002fe4000f8ec0ff */
[----:B------:R-:W-:-:S04]  /*0280*/  UIADD3 UR4, UPT, UPT, UR4, 0x400, URZ ;  /* 0x0000040004047890 */ /* 0x000fc8000fffe0ff */
[----:B------:R-:W-:Y:S01]  /*0290*/  ULEA UR4, UR5, UR4, 0x18 ;  /* 0x0000000405047291 */ /* 0x000fe2000f8ec0ff */
[----:B0-----:R-:W-:Y:S02]  /*02a0*/  LEA R6, R2, UR6, 0x1 ;  /* 0x0000000602067c11 */ /* 0x001fe4000f8e08ff */
[--C-:B------:R-:W-:Y:S02]  /*02b0*/  SHF.R.U32.HI R8, RZ, 0x3, R18.reuse ;  /* 0x00000003ff087819 */ /* 0x100fe40000011612 */
[----:B------:R-:W-:Y:S02]  /*02c0*/  LOP3.LUT R4, R18, 0x7, RZ, 0xc0, !PT ;  /* 0x0000000712047812 */ /* 0x000fe400078ec0ff */
[----:B------:R-:W-:Y:S01]  /*02d0*/  SHF.R.U32.HI R5, RZ, 0x4, R18 ;  /* 0x00000004ff057819 */ /* 0x000fe20000011612 */
[----:B------:R-:W-:Y:S01]  /*02e0*/  IMAD.SHL.U32 R49, R8, 0x8, RZ ;  /* 0x0000000808317824 */ /* 0x000fe200078e00ff */
[----:B------:R-:W-:Y:S02]  /*02f0*/  LOP3.LUT R10, R18, 0xf, RZ, 0xc0, !PT ;  /* 0x0000000f120a7812 */ /* 0x000fe400078ec0ff */
[----:B------:R-:W-:-:S02]  /*0300*/  SHF.L.U32 R5, R5, 0x3, RZ ;  /* 0x0000000305057819 */ /* 0x000fc400000006ff */
[----:B------:R-:W-:Y:S02]  /*0310*/  LOP3.LUT R4, R49, 0x8, R4, 0xe2, !PT ;  /* 0x0000000831047812 */ /* 0x000fe400078ee204 */
[----:B------:R-:W-:Y:S02]  /*0320*/  SHF.R.U32.HI R8, RZ, 0x3, R10 ;  /* 0x00000003ff087819 */ /* 0x000fe4000001160a */
[----:B------:R-:W-:Y:S01]  /*0330*/  LOP3.LUT R10, R10, 0x7, RZ, 0xc0, !PT ;  /* 0x000000070a0a7812 */ /* 0x000fe200078ec0ff */
[----:B------:R-:W-:Y:S01]  /*0340*/  IMAD R5, R4, 0x10, R5 ;  /* 0x0000001004057824 */ /* 0x000fe200078e0205 */
[----:B------:R-:W-:Y:S01]  /*0350*/  LEA R4, R2, UR4, 0x1 ;  /* 0x0000000402047c11 */ /* 0x000fe2000f8e08ff */
[----:B------:R-:W-:Y:S02]  /*0360*/  IMAD.SHL.U32 R7, R8, 0x8, RZ ;  /* 0x0000000808077824 */ /* 0x000fe400078e00ff */
[----:B------:R-:W-:-:S03]  /*0370*/  IMAD.SHL.U32 R2, R2, 0x8, RZ ;  /* 0x0000000802027824 */ /* 0x000fc600078e00ff */
[----:B------:R-:W-:Y:S02]  /*0380*/  LOP3.LUT R7, R7, 0x8, RZ, 0xe2, !PT ;  /* 0x0000000807077812 */ /* 0x000fe400078ee2ff */
[----:B------:R-:W-:-:S03]  /*0390*/  LOP3.LUT R2, R2, 0xc0, RZ, 0xc0, !PT ;  /* 0x000000c002027812 */ /* 0x000fc600078ec0ff */
[----:B------:R-:W-:Y:S02]  /*03a0*/  IMAD R7, R10, 0x10, R7 ;  /* 0x000000100a077824 */ /* 0x000fe400078e0207 */
[----:B------:R-:W-:-:S03]  /*03b0*/  IMAD.IADD R3, R2, 0x1, R3 ;  /* 0x0000000102037824 */ /* 0x000fc600078e0203 */
[----:B------:R-:W-:Y:S01]  /*03c0*/  LEA R7, R7, UR4, 0x1 ;  /* 0x0000000407077c11 */ /* 0x000fe2000f8e08ff */
[----:B--2---:R-:W-:Y:S04]  /*03d0*/  STS.U16 [R6], R9 ;  /* 0x0000000906007388 */ /* 0x004fe80000000400 */
[----:B---3--:R-:W-:Y:S04]  /*03e0*/  STS.U16 [R6+0x40], R11 ;  /* 0x0000400b06007388 */ /* 0x008fe80000000400 */
[----:B----4-:R-:W-:Y:S04]  /*03f0*/  STS.U16 [R6+0x80], R13 ;  /* 0x0000800d06007388 */ /* 0x010fe80000000400 */
[----:B-----5:R-:W-:Y:S04]  /*0400*/  STS.U16 [R6+0xc0], R15 ;  /* 0x0000c00f06007388 */ /* 0x020fe80000000400 */
[----:B------:R-:W-:Y:S04]  /*0410*/  STS.U16 [R6+0x100], R17 ;  /* 0x0001001106007388 */ /* 0x000fe80000000400 */
[----:B------:R0:W-:Y:S04]  /*0420*/  STS.U16 [R6+0x140], R19 ;  /* 0x0001401306007388 */ /* 0x0001e80000000400 */
[----:B------:R-:W-:Y:S04]  /*0430*/  STS.U16 [R6+0x180], R21 ;  /* 0x0001801506007388 */ /* 0x000fe80000000400 */
[----:B------:R-:W-:Y:S01]  /*0440*/  STS.U16 [R6+0x1c0], R23 ;  /* 0x0001c01706007388 */ /* 0x000fe20000000400 */
[----:B0-----:R-:W-:-:S03]  /*0450*/  LEA R19, R5, UR6, 0x1 ;  /* 0x0000000605137c11 */ /* 0x001fc6000f8e08ff */
[----:B------:R-:W-:Y:S01]  /*0460*/  STS.U16 [R6+0x200], R25 ;  /* 0x0002001906007388 */ /* 0x000fe20000000400 */
[----:B------:R-:W-:-:S03]  /*0470*/  SHF.R.U32.HI R5, RZ, 0x2, R18 ;  /* 0x00000002ff057819 */ /* 0x000fc60000011612 */
[----:B------:R-:W-:Y:S04]  /*0480*/  STS.U16 [R6+0x240], R27 ;  /* 0x0002401b06007388 */ /* 0x000fe80000000400 */
[----:B------:R-:W-:Y:S04]  /*0490*/  STS.U16 [R6+0x280], R29 ;  /* 0x0002801d06007388 */ /* 0x000fe80000000400 */
[----:B------:R-:W-:Y:S04]  /*04a0*/  STS.U16 [R6+0x2c0], R31 ;  /* 0x0002c01f06007388 */ /* 0x000fe80000000400 */
[----:B------:R-:W-:Y:S04]  /*04b0*/  STS.U16 [R6+0x300], R33 ;  /* 0x0003002106007388 */ /* 0x000fe80000000400 */
[----:B------:R-:W-:Y:S04]  /*04c0*/  STS.U16 [R6+0x340], R35 ;  /* 0x0003402306007388 */ /* 0x000fe80000000400 */
[----:B------:R-:W-:Y:S04]  /*04d0*/  STS.U16 [R6+0x380], R37 ;  /* 0x0003802506007388 */ /* 0x000fe80000000400 */
[----:B------:R-:W-:Y:S04]  /*04e0*/  STS.U16 [R6+0x3c0], R39 ;  /* 0x0003c02706007388 */ /* 0x000fe80000000400 */
[----:B------:R-:W-:Y:S04]  /*04f0*/  STS.U16 [R4], R41 ;  /* 0x0000002904007388 */ /* 0x000fe80000000400 */
[----:B------:R-:W-:Y:S04]  /*0500*/  STS.U16 [R4+0x40], R43 ;  /* 0x0000402b04007388 */ /* 0x000fe80000000400 */
[----:B------:R-:W-:Y:S04]  /*0510*/  STS.U16 [R4+0x80], R45 ;  /* 0x0000802d04007388 */ /* 0x000fe80000000400 */
[----:B------:R-:W-:Y:S01]  /*0520*/  STS.U16 [R4+0xc0], R47 ;  /* 0x0000c02f04007388 */ /* 0x000fe20000000400 */
[----:B------:R-:W-:Y:S06]  /*0530*/  BAR.SYNC.DEFER_BLOCKING 0x0 ;  /* 0x0000000000007b1d */ /* 0x000fec0000010000 */
[----:B------:R-:W-:Y:S04]  /*0540*/  LDSM.16.M88.2 R16, [R7] ;  /* 0x000000000710783b */ /* 0x000fe80000000100 */
[----:B------:R-:W0:Y:S04]  /*0550*/  LDSM.16.M88.4 R8, [R19] ;  /* 0x000000001308783b */ /* 0x000e280000000200 */
[----:B------:R-:W1:Y:S01]  /*0560*/  LDSM.16.M88.4 R12, [R19+0x200] ;  /* 0x00020000130c783b */ /* 0x000e620000000200 */
[----:B0-----:R-:W-:Y:S01]  /*0570*/  HMMA.16816.F16 R8, R8, R16, RZ ;  /* 0x000000100808723c */ /* 0x001fe200000008ff */
[----:B------:R-:W-:Y:S01]  /*0580*/  BAR.SYNC.DEFER_BLOCKING 0x0 ;  /* 0x0000000000007b1d */ /* 0x000fe20000010000 */
[----:B------:R-:W-:-:S04]  /*0590*/  LOP3.LUT R10, R18, 0x3, RZ, 0xc0, !PT ;  /* 0x00000003120a7812 */ /* 0x000fc800078ec0ff */
[----:B------:R-:W-:Y:S02]  /*05a0*/  LEA R5, R5, R10, 0x2 ;  /* 0x0000000a05057211 */ /* 0x000fe400078e10ff */
[----:B-1----:R-:W-:Y:S02]  /*05b0*/  HMMA.16816.F16 R12, R12, R16, RZ ;  /* 0x000000100c0c723c */ /* 0x002fe400000008ff */
[----:B------:R-:W-:Y:S02]  /*05c0*/  LEA R17, R5, UR6, 0x2 ;  /* 0x0000000605117c11 */ /* 0x000fe4000f8e10ff */
[----:B------:R-:W0:Y:S07]  /*05d0*/  LDC.64 R4, c[0x0][0x3a0] ;  /* 0x0000e800ff047b82 */ /* 0x000e2e0000000a00 */
[----:B------:R-:W-:Y:S04]  /*05e0*/  STS [R17], R8 ;  /* 0x0000000811007388 */ /* 0x000fe80000000800 */
[----:B------:R-:W-:Y:S04]  /*05f0*/  STS [R17+0x80], R9 ;  /* 0x0000800911007388 */ /* 0x000fe80000000800 */
[----:B------:R-:W-:Y:S01]  /*0600*/  STS [R17+0x100], R12 ;  /* 0x0001000c11007388 */ /* 0x000fe20000000800 */
[----:B0-----:R-:W-:-:S03]  /*0610*/  IMAD.WIDE.U32 R2, R3, 0x4, R4 ;  /* 0x0000000403027825 */ /* 0x001fc600078e0004 */
[----:B------:R-:W-:Y:S01]  /*0620*/  STS [R17+0x180], R13 ;  /* 0x0001800d11007388 */ /* 0x000fe20000000800 */
[----:B------:R-:W-:Y:S06]  /*0630*/  BAR.SYNC.DEFER_BLOCKING 0x0 ;  /* 0x0000000000007b1d */ /* 0x000fec0000010000 */
[----:B------:R-:W0:Y:S04]  /*0640*/  LDS.U16 R7, [R6] ;  /* 0x0000000006077984 */ /* 0x000e280000000400 */
[----:B------:R-:W1:Y:S04]  /*0650*/  LDS.U16 R10, [R6+0x40] ;  /* 0x00004000060a7984 */ /* 0x000e680000000400 */
[----:B------:R-:W2:Y:S04]  /*0660*/  LDS.U16 R11, [R6+0x80] ;  /* 0x00008000060b7984 */ /* 0x000ea80000000400 */
[----:B------:R-:W3:Y:S04]  /*0670*/  LDS.U16 R14, [R6+0xc0] ;  /* 0x0000c000060e7984 */ /* 0x000ee80000000400 */
[----:B------:R-:W4:Y:S04]  /*0680*/  LDS.U16 R15, [R6+0x100] ;  /* 0x00010000060f7984 */ /* 0x000f280000000400 */
[----:B------:R-:W5:Y:S04]  /*0690*/  LDS.U16 R16, [R6+0x140] ;  /* 0x0001400006107984 */ /* 0x000f680000000400 */
[----:B------:R-:W5:Y:S04]  /*06a0*/  LDS.U16 R8, [R6+0x180] ;  /* 0x0001800006087984 */ /* 0x000f680000000400 */
[----:B------:R-:W5:Y:S01]  /*06b0*/  LDS.U16 R18, [R6+0x1c0] ;  /* 0x0001c00006127984 */ /* 0x000f620000000400 */
[----:B0-----:R-:W-:-:S02]  /*06c0*/  HADD2.F32 R7, -RZ, R7.H0_H0 ;  /* 0x20000007ff077230 */ /* 0x001fc40000004100 */
[----:B-1----:R-:W-:-:S03]  /*06d0*/  HADD2.F32 R5, -RZ, R10.H0_H0 ;  /* 0x2000000aff057230 */ /* 0x002fc60000004100 */
[----:B------:R-:W-:Y:S01]  /*06e0*/  STG.E desc[UR8][R2.64], R7 ;  /* 0x0000000702007986 */ /* 0x000fe2000c101908 */
[----:B--2---:R-:W-:-:S03]  /*06f0*/  HADD2.F32 R11, -RZ, R11.H0_H0 ;  /* 0x2000000bff0b7230 */ /* 0x004fc60000004100 */
[----:B------:R-:W-:Y:S01]  /*0700*/  STG.E desc[UR8][R2.64+0x400], R5 ;  /* 0x0004000502007986 */ /* 0x000fe2000c101908 */
[----:B---3--:R-:W-:-:S03]  /*0710*/  HADD2.F32 R9, -RZ, R14.H0_H0 ;  /* 0x2000000eff097230 */ /* 0x008fc60000004100 */
[----:B------:R-:W-:Y:S01]  /*0720*/  STG.E desc[UR8][R2.64+0x800], R11 ;  /* 0x0008000b02007986 */ /* 0x000fe2000c101908 */
[----:B----4-:R-:W-:-:S03]  /*0730*/  HADD2.F32 R15, -RZ, R15.H0_H0 ;  /* 0x2000000fff0f7230 */ /* 0x010fc60000004100 */
[----:B------:R-:W-:Y:S01]  /*0740*/  STG.E desc[UR8][R2.64+0xc00], R9 ;  /* 0x000c000902007986 */ /* 0x000fe2000c101908 */
[----:B-----5:R-:W-:-:S03]  /*0750*/  HADD2.F32 R13, -RZ, R16.H0_H0 ;  /* 0x20000010ff0d7230 */ /* 0x020fc60000004100 */
[----:B------:R-:W-:Y:S01]  /*0760*/  STG.E desc[UR8][R2.64+0x1000], R15 ;  /* 0x0010000f02007986 */ /* 0x000fe2000c101908 */
[----:B------:R-:W-:-:S03]  /*0770*/  HADD2.F32 R17, -RZ, R8.H0_H0 ;  /* 0x20000008ff117230 */ /* 0x000fc60000004100 */
[----:B------:R-:W-:Y:S01]  /*0780*/  STG.E desc[UR8][R2.64+0x1400], R13 ;  /* 0x0014000d02007986 */ /* 0x000fe2000c101908 */
[----:B------:R-:W-:-:S03]  /*0790*/  HADD2.F32 R19, -RZ, R18.H0_H0 ;  /* 0x20000012ff137230 */ /* 0x000fc60000004100 */
[----:B------:R-:W-:Y:S04]  /*07a0*/  STG.E desc[UR8][R2.64+0x1800], R17 ;  /* 0x0018001102007986 */ /* 0x000fe8000c101908 */
[----:B------:R-:W-:Y:S01]  /*07b0*/  STG.E desc[UR8][R2.64+0x1c00], R19 ;  /* 0x001c001302007986 */ /* 0x000fe2000c101908 */
[----:B------:R-:W-:Y:S06]  /*07c0*/  BAR.SYNC.DEFER_BLOCKING 0x0 ;  /* 0x0000000000007b1d */ /* 0x000fec0000010000 */
[----:B------:R-:W-:Y:S05]  /*07d0*/  EXIT ;  /* 0x000000000000794d */ /* 0x000fea0003800000 */
.L_x_0:
[----:B------:R-:W-:-:S00]  /*07e0*/  BRA `(.L_x_0) ;  /* 0xfffffffc00fc7947 */ /* 0x000fc0000383ffff */
[----:B------:R-:W-:-:S00]  /*07f0*/  NOP ;  /* 0x0000000000007918 */ /* 0x000fc00000000000 */
        /* <DEDUP_REMOVED lines=8> */
.L_x_3:


//--------------------- .text.tvmgen_default_fused_nn_dense_cast_kernel0 --------------------------
	.section	.text.tvmgen_default_fused_nn_dense_cast_kernel0,"ax",@progbits
	.align	128
        .global         tvmgen_default_fused_nn_dense_cast_kernel0
        .type           tvmgen_default_fused_nn_dense_cast_kernel0,@function
        .size           tvmgen_default_fused_nn_dense_cast_kernel0,(.L_x_4 - tvmgen_default_fused_nn_dense_cast_kernel0)
        .other          tvmgen_default_fused_nn_dense_cast_kernel0,@"STO_CUDA_ENTRY STV_DEFAULT"
tvmgen_default_fused_nn_dense_cast_kernel0:
.text.tvmgen_default_fused_nn_dense_cast_kernel0:
        /* <DEDUP_REMOVED lines=124> */
[----:B------:R-:W-:Y:S05]  /*07c0*/  EXIT ;  /* 0x000000000000794d */ /* 0x000fea0003800000 */
.L_x_1:
        /* <DEDUP_REMOVED lines=11> */
.L_x_4:


//--------------------- .text.tvmgen_default_fused_reshape_cast_nn_pad_kernel0 --------------------------
	.section	.text.tvmgen_default_fused_reshape_cast_nn_pad_kernel0,"ax",@progbits
	.align	128
        .global         tvmgen_default_fused_reshape_cast_nn_pad_kernel0
        .type           tvmgen_default_fused_reshape_cast_nn_pad_kernel0,@function
        .size           tvmgen_default_fused_reshape_cast_nn_pad_kernel0,(.L_x_5 - tvmgen_default_fused_reshape_cast_nn_pad_kernel0)
        .other          tvmgen_default_fused_reshape_cast_nn_pad_kernel0,@"STO_CUDA_ENTRY STV_DEFAULT"
tvmgen_default_fused_reshape_cast_nn_pad_kernel0:
.text.tvmgen_default_fused_reshape_cast_nn_pad_kernel0:
[----:B------:R-:W-:Y:S01]  /*0000*/  LDC R1, c[0x0][0x37c] ;  /* 0x0000df00ff017b82 */ /* 0x000fe20000000800 */
[----:B------:R-:W0:Y:S07]  /*0010*/  S2R R0, SR_TID.X ;  /* 0x0000000000007919 */ /* 0x000e2e0000002100 */
[----:B------:R-:W1:Y:S01]  /*0020*/  LDC.64 R30, c[0x0][0x388] ;  /* 0x0000e200ff1e7b82 */ /* 0x000e620000000a00 */
[----:B------:R-:W2:Y:S01]  /*0030*/  LDCU.64 UR4, c[0x0][0x358] ;  /* 0x00006b00ff0477ac */ /* 0x000ea20008000a00 */
[----:B------:R-:W3:Y:S01]  /*0040*/  S2R R13, SR_CTAID.X ;  /* 0x00000000000d7919 */ /* 0x000ee20000002500 */
[----:B0-----:R-:W-:Y:S01]  /*0050*/  SHF.R.U32.HI R2, RZ, 0x3, R0 ;  /* 0x00000003ff027819 */ /* 0x001fe20000011600 */
[C---:B------:R-:W-:Y:S01]  /*0060*/  IMAD.SHL.U32 R25, R0.reuse, 0x2, RZ ;  /* 0x0000000200197824 */ /* 0x040fe200078e00ff */
[----:B------:R-:W-:-:S03]  /*0070*/  LOP3.LUT R0, R0, 0x7, RZ, 0xc0, !PT ;  /* 0x0000000700007812 */ /* 0x000fc600078ec0ff */
[----:B---3--:R-:W-:Y:S01]  /*0080*/  IMAD R3, R13, 0x80, R2 ;  /* 0x000000800d037824 */ /* 0x008fe200078e0202 */
[----:B------:R-:W-:Y:S02]  /*0090*/  LOP3.LUT R2, R25, 0xe, RZ, 0xc0, !PT ;  /* 0x0000000e19027812 */ /* 0x000fe400078ec0ff */
[----:B------:R-:W-:-:S03]  /*00a0*/  ISETP.GE.U32.AND P0, PT, R0, 0x5, PT ;  /* 0x000000050000780c */ /* 0x000fc60003f06070 */
[----:B------:R-:W-:-:S04]  /*00b0*/  IMAD R3, R3, 0xa, R2 ;  /* 0x0000000a03037824 */ /* 0x000fc800078e0202 */
[----:B-1----:R-:W-:-:S06]  /*00c0*/  IMAD.WIDE.U32 R30, R3, 0x4, R30 ;  /* 0x00000004031e7825 */ /* 0x002fcc00078e001e */
[C---:B------:R-:W-:Y:S01]  /*00d0*/  @!P0 IADD3 R4, P1, PT, R30.reuse, 0x1000000, RZ ;  /* 0x010000001e048810 */ /* 0x040fe20007f3e0ff */
[----:B--2---:R-:W2:Y:S01]  /*00e0*/  @!P0 LDG.E.CONSTANT R17, desc[UR4][R30.64+0x4] ;  /* 0x000004041e118981 */ /* 0x004ea2000c1e9900 */
[C---:B------:R-:W-:Y:S02]  /*00f0*/  @!P0 IADD3 R8, P3, PT, R30.reuse, 0x1000000, RZ ;  /* 0x010000001e088810 */ /* 0x040fe40007f7e0ff */
[C---:B------:R-:W-:Y:S01]  /*0100*/  @!P0 IADD3 R6, P2, PT, R30.reuse, 0x1000000, RZ ;  /* 0x010000001e068810 */ /* 0x040fe20007f5e0ff */
[--C-:B------:R-:W-:Y:S01]  /*0110*/  @!P0 IMAD.X R5, RZ, RZ, R31.reuse, P1 ;  /* 0x000000ffff058224 */ /* 0x100fe200008e061f */
[----:B------:R-:W-:Y:S01]  /*0120*/  @!P0 IADD3 R10, P1, PT, R30, 0x1000000, RZ ;  /* 0x010000001e0a8810 */ /* 0x000fe20007f3e0ff */
[--C-:B------:R-:W-:Y:S01]  /*0130*/  @!P0 IMAD.X R9, RZ, RZ, R31.reuse, P3 ;  /* 0x000000ffff098224 */ /* 0x100fe200018e061f */
[----:B------:R-:W3:Y:S01]  /*0140*/  @!P0 LDG.E.CONSTANT R2, desc[UR4][R30.64+0x138804] ;  /* 0x138804041e028981 */ /* 0x000ee2000c1e9900 */
[--C-:B------:R-:W-:Y:S02]  /*0150*/  @!P0 IMAD.X R7, RZ, RZ, R31.reuse, P2 ;  /* 0x000000ffff078224 */ /* 0x100fe400010e061f */
[----:B------:R-:W-:Y:S01]  /*0160*/  @!P0 IMAD.X R11, RZ, RZ, R31, P1 ;  /* 0x000000ffff0b8224 */ /* 0x000fe200008e061f */
[----:B------:R-:W-:Y:S01]  /*0170*/  ISETP.GT.U32.AND P1, PT, R0, 0x4, PT ;  /* 0x000000040000780c */ /* 0x000fe20003f24070 */
[----:B------:R-:W4:Y:S04]  /*0180*/  @!P0 LDG.E.CONSTANT R21, desc[UR4][R4.64+-0x774800] ;  /* 0x88b8000404158981 */ /* 0x000f28000c1e9900 */
[----:B------:R-:W5:Y:S04]  /*0190*/  @!P0 LDG.E.CONSTANT R22, desc[UR4][R8.64+-0x63c000] ;  /* 0x9c40000408168981 */ /* 0x000f68000c1e9900 */
[----:B------:R-:W2:Y:S04]  /*01a0*/  @!P0 LDG.E.CONSTANT R23, desc[UR4][R6.64+-0x7747fc] ;  /* 0x88b8040406178981 */ /* 0x000ea8000c1e9900 */
[----:B------:R-:W3:Y:S04]  /*01b0*/  @!P1 LDG.E.CONSTANT R16, desc[UR4][R30.64] ;  /* 0x000000041e109981 */ /* 0x000ee8000c1e9900 */
[----:B------:R-:W2:Y:S04]  /*01c0*/  @!P0 LDG.E.CONSTANT R24, desc[UR4][R10.64+-0x63bffc] ;  /* 0x9c4004040a188981 */ /* 0x000ea8000c1e9900 */
        /* <DEDUP_REMOVED lines=9> */
[----:B------:R-:W2:Y:S01]  /*0260*/  @!P0 LDG.E.CONSTANT R11, desc[UR4][R30.64+0x753000] ;  /* 0x753000041e0b8981 */ /* 0x000ea2000c1e9900 */
[C---:B------:R-:W-:Y:S01]  /*0270*/  @!P0 IADD3 R12, P3, PT, R30.reuse, 0x1000000, RZ ;  /* 0x010000001e0c8810 */ /* 0x040fe20007f7e0ff */
[----:B------:R-:W-:Y:S01]  /*0280*/  IMAD.SHL.U32 R14, R13, 0x800, RZ ;  /* 0x000008000d0e7824 */ /* 0x000fe200078e00ff */
[----:B------:R-:W-:-:S03]  /*0290*/  @!P0 IADD3 R18, P2, PT, R30, 0x1000000, RZ ;  /* 0x010000001e128810 */ /* 0x000fc60007f5e0ff */
[--C-:B------:R-:W-:Y:S01]  /*02a0*/  @!P0 IMAD.X R13, RZ, RZ, R31.reuse, P3 ;  /* 0x000000ffff0d8224 */ /* 0x100fe200018e061f */
[----:B------:R-:W-:Y:S02]  /*02b0*/  LOP3.LUT R25, R25, R14, RZ, 0xfc, !PT ;  /* 0x0000000e19197212 */ /* 0x000fe400078efcff */
[C---:B------:R-:W-:Y:S01]  /*02c0*/  @!P0 IADD3 R14, P3, PT, R30.reuse, 0x1000000, RZ ;  /* 0x010000001e0e8810 */ /* 0x040fe20007f7e0ff */
[--C-:B------:R-:W-:Y:S01]  /*02d0*/  @!P0 IMAD.X R19, RZ, RZ, R31.reuse, P2 ;  /* 0x000000ffff138224 */ /* 0x100fe200010e061f */
[----:B------:R-:W2:Y:S03]  /*02e0*/  @!P0 LDG.E.CONSTANT R12, desc[UR4][R12.64+-0x5037fc] ;  /* 0xafc804040c0c8981 */ /* 0x000ea6000c1e9900 */
[----:B------:R-:W-:Y:S01]  /*02f0*/  @!P0 IMAD.X R15, RZ, RZ, R31, P3 ;  /* 0x000000ffff0f8224 */ /* 0x000fe200018e061f */
[----:B------:R-:W2:Y:S04]  /*0300*/  @!P0 LDG.E.CONSTANT R13, desc[UR4][R18.64+-0x3cb000] ;  /* 0xc3500004120d8981 */ /* 0x000ea8000c1e9900 */
[----:B------:R0:W2:Y:S02]  /*0310*/  @!P0 LDG.E.CONSTANT R18, desc[UR4][R14.64+-0x3caffc] ;  /* 0xc35004040e128981 */ /* 0x0000a4000c1e9900 */
[----:B0-----:R-:W0:Y:S01]  /*0320*/  LDC.64 R14, c[0x0][0x380] ;  /* 0x0000e000ff0e7b82 */ /* 0x001e220000000a00 */
[----:B------:R-:W-:-:S02]  /*0330*/  @!P0 IADD3 R26, P2, PT, R30, 0x1000000, RZ ;  /* 0x010000001e1a8810 */ /* 0x000fc40007f5e0ff */
[----:B------:R-:W-:-:S03]  /*0340*/  @P0 PRMT R19, RZ, 0x7610, R19 ;  /* 0x00007610ff130816 */ /* 0x000fc60000000013 */
[----:B------:R-:W-:Y:S01]  /*0350*/  @!P0 IMAD.X R27, RZ, RZ, R31, P2 ;  /* 0x000000ffff1b8224 */ /* 0x000fe200010e061f */
[----:B------:R-:W-:Y:S01]  /*0360*/  @P0 PRMT R20, RZ, 0x7610, R20 ;  /* 0x00007610ff140816 */ /* 0x000fe20000000014 */
[----:B0-----:R-:W-:Y:S01]  /*0370*/  IMAD.WIDE.U32 R14, R25, 0x2, R14 ;  /* 0x00000002190e7825 */ /* 0x001fe200078e000e */
[----:B----4-:R-:W-:Y:S02]  /*0380*/  @!P0 F2FP.F16.F32.PACK_AB R19, RZ, R21 ;  /* 0x00000015ff13823e */ /* 0x010fe400000000ff */
[----:B------:R-:W-:Y:S02]  /*0390*/  @P0 PRMT R21, RZ, 0x7610, R21 ;  /* 0x00007610ff150816 */ /* 0x000fe40000000015 */
[----:B-----5:R-:W-:Y:S02]  /*03a0*/  @!P0 F2FP.F16.F32.PACK_AB R21, RZ, R22 ;  /* 0x00000016ff15823e */ /* 0x020fe400000000ff */
[----:B------:R0:W4:Y:S01]  /*03b0*/  @!P0 LDG.E.CONSTANT R22, desc[UR4][R26.64+-0x292800] ;  /* 0xd6d800041a168981 */ /* 0x000122000c1e9900 */
[----:B---3--:R-:W-:-:S02]  /*03c0*/  @!P1 F2FP.F16.F32.PACK_AB R16, RZ, R16 ;  /* 0x00000010ff10923e */ /* 0x008fc400000000ff */
[----:B0-----:R-:W-:Y:S02]  /*03d0*/  @!P0 IADD3 R26, P2, PT, R30, 0x1000000, RZ ;  /* 0x010000001e1a8810 */ /* 0x001fe40007f5e0ff */
[----:B------:R-:W-:-:S03]  /*03e0*/  @P1 PRMT R16, RZ, 0x7610, R16 ;  /* 0x00007610ff101816 */ /* 0x000fc60000000010 */
[----:B------:R-:W-:Y:S01]  /*03f0*/  @!P0 IMAD.X R27, RZ, RZ, R31, P2 ;  /* 0x000000ffff1b8224 */ /* 0x000fe200010e061f */
[----:B--2---:R-:W-:Y:S01]  /*0400*/  @!P0 F2FP.F16.F32.PACK_AB R20, RZ, R23 ;  /* 0x00000017ff14823e */ /* 0x004fe200000000ff */
[----:B------:R0:W-:Y:S01]  /*0410*/  STG.E.U16 desc[UR4][R14.64], R16 ;  /* 0x000000100e007986 */ /* 0x0001e2000c101504 */
[----:B------:R-:W-:Y:S02]  /*0420*/  @P0 PRMT R23, RZ, 0x7610, R23 ;  /* 0x00007610ff170816 */ /* 0x000fe40000000017 */
[----:B------:R-:W-:Y:S02]  /*0430*/  @!P0 F2FP.F16.F32.PACK_AB R23, RZ, R24 ;  /* 0x00000018ff17823e */ /* 0x000fe400000000ff */
[----:B------:R1:W2:Y:S01]  /*0440*/  @!P0 LDG.E.CONSTANT R24, desc[UR4][R26.64+-0x2927fc] ;  /* 0xd6d804041a188981 */ /* 0x0002a2000c1e9900 */
[C---:B------:R-:W-:Y:S02]  /*0450*/  @!P0 IADD3 R28, P2, PT, R30.reuse, 0x1000000, RZ ;  /* 0x010000001e1c8810 */ /* 0x040fe40007f5e0ff */
[----:B0-----:R-:W-:-:S02]  /*0460*/  @!P0 IADD3 R16, P1, PT, R30, 0x1000000, RZ ;  /* 0x010000001e108810 */ /* 0x001fc40007f3e0ff */
[----:B------:R-:W-:Y:S02]  /*0470*/  @P0 PRMT R26, RZ, 0x7610, R26 ;  /* 0x00007610ff1a0816 */ /* 0x000fe4000000001a */
[----:B-1----:R-:W-:Y:S01]  /*0480*/  @!P0 F2FP.F16.F32.PACK_AB R26, RZ, R17 ;  /* 0x00000011ff1a823e */ /* 0x002fe200000000ff */
[--C-:B------:R-:W-:Y:S01]  /*0490*/  @!P0 IMAD.X R17, RZ, RZ, R31.reuse, P1 ;  /* 0x000000ffff118224 */ /* 0x100fe200008e061f */
[C---:B------:R-:W-:Y:S01]  /*04a0*/  @!P0 IADD3 R32, P1, PT, R30.reuse, 0x1000000, RZ ;  /* 0x010000001e208810 */ /* 0x040fe20007f3e0ff */
[--C-:B------:R-:W-:Y:S01]  /*04b0*/  @!P0 IMAD.X R29, RZ, RZ, R31.reuse, P2 ;  /* 0x000000ffff1d8224 */ /* 0x100fe200010e061f */
[----:B------:R0:W-:Y:S03]  /*04c0*/  STG.E.U16 desc[UR4][R14.64+0x6d6002], R20 ;  /* 0x6d6002140e007986 */ /* 0x0001e6000c101504 */
[--C-:B------:R-:W-:Y:S01]  /*04d0*/  @!P0 IMAD.X R33, RZ, RZ, R31.reuse, P1 ;  /* 0x000000ffff218224 */ /* 0x100fe200008e061f */
[C---:B------:R-:W-:Y:S01]  /*04e0*/  @!P0 IADD3 R34, P1, PT, R30.reuse, 0x1000000, RZ ;  /* 0x010000001e228810 */ /* 0x040fe20007f3e0ff */
[----:B------:R1:W3:Y:S04]  /*04f0*/  @!P0 LDG.E.CONSTANT R25, desc[UR4][R28.64+-0x15a000] ;  /* 0xea6000041c198981 */ /* 0x0002e8000c1e9900 */
[----:B------:R-:W-:Y:S01]  /*0500*/  @!P0 IMAD.X R35, RZ, RZ, R31, P1 ;  /* 0x000000ffff238224 */ /* 0x000fe200008e061f */
[----:B------:R5:W-:Y:S01]  /*0510*/  STG.E.U16 desc[UR4][R14.64+0x7d0000], R21 ;  /* 0x7d0000150e007986 */ /* 0x000be2000c101504 */
[----:B0-----:R-:W-:-:S03]  /*0520*/  @!P0 IADD3 R20, P1, PT, R30, 0x1000000, RZ ;  /* 0x010000001e148810 */ /* 0x001fc60007f3e0ff */
[----:B------:R-:W4:Y:S01]  /*0530*/  @!P0 LDG.E.CONSTANT R16, desc[UR4][R16.64+-0x21800] ;  /* 0xfde8000410108981 */ /* 0x000f22000c1e9900 */
[----:B-1----:R-:W-:-:S03]  /*0540*/  @!P0 IADD3 R28, P2, PT, R30, 0x1000000, RZ ;  /* 0x010000001e1c8810 */ /* 0x002fc60007f5e0ff */
[----:B------:R-:W4:Y:S02]  /*0550*/  @!P0 LDG.E.CONSTANT R32, desc[UR4][R32.64+-0x217fc] ;  /* 0xfde8040420208981 */ /* 0x000f24000c1e9900 */
[--C-:B------:R-:W-:Y:S02]  /*0560*/  @!P0 IMAD.X R29, RZ, RZ, R31.reuse, P2 ;  /* 0x000000ffff1d8224 */ /* 0x100fe400010e061f */
[--C-:B-----5:R-:W-:Y:S01]  /*0570*/  @!P0 IMAD.X R21, RZ, RZ, R31.reuse, P1 ;  /* 0x000000ffff158224 */ /* 0x120fe200008e061f */
[C---:B------:R-:W-:Y:S01]  /*0580*/  @!P0 IADD3 R36, P1, PT, R30.reuse, 0x1000000, RZ ;  /* 0x010000001e248810 */ /* 0x040fe20007f3e0ff */
[----:B------:R-:W5:Y:S04]  /*0590*/  @!P0 LDG.E.CONSTANT R34, desc[UR4][R34.64+0x117000] ;  /* 0x1170000422228981 */ /* 0x000f68000c1e9900 */
[----:B------:R0:W4:Y:S01]  /*05a0*/  @!P0 LDG.E.CONSTANT R27, desc[UR4][R28.64+-0x159ffc] ;  /* 0xea6004041c1b8981 */ /* 0x000122000c1e9900 */
[----:B------:R-:W-:Y:S01]  /*05b0*/  @!P0 IMAD.X R37, RZ, RZ, R31, P1 ;  /* 0x000000ffff258224 */ /* 0x000fe200008e061f */
[----:B------:R-:W-:-:S02]  /*05c0*/  @!P0 IADD3 R38, P1, PT, R30, 0x1000000, RZ ;  /* 0x010000001e268810 */ /* 0x000fc40007f3e0ff */
[----:B------:R-:W5:Y:S01]  /*05d0*/  @!P0 LDG.E.CONSTANT R20, desc[UR4][R20.64+0x117004] ;  /* 0x1170040414148981 */ /* 0x000f62000c1e9900 */
[----:B------:R-:W-:-:S03]  /*05e0*/  @P0 PRMT R28, RZ, 0x7610, R28 ;  /* 0x00007610ff1c0816 */ /* 0x000fc6000000001c */
[----:B------:R-:W5:Y:S01]  /*05f0*/  @!P0 LDG.E.CONSTANT R36, desc[UR4][R36.64+0x24f800] ;  /* 0x24f8000424248981 */ /* 0x000f62000c1e9900 */
[----:B0-----:R-:W-:Y:S02]  /*0600*/  @!P0 F2FP.F16.F32.PACK_AB R28, RZ, R0 ;  /* 0x00000000ff1c823e */ /* 0x001fe400000000ff */
[----:B------:R-:W-:Y:S02]  /*0610*/  @P0 PRMT R0, RZ, 0x7610, R0 ;  /* 0x00007610ff000816 */ /* 0x000fe40000000000 */
[----:B------:R-:W-:Y:S02]  /*0620*/  @!P0 F2FP.F16.F32.PACK_AB R0, RZ, R2 ;  /* 0x00000002ff00823e */ /* 0x000fe400000000ff */
[----:B------:R-:W-:Y:S02]  /*0630*/  @P0 PRMT R2, RZ, 0x7610, R2 ;  /* 0x00007610ff020816 */ /* 0x000fe40000000002 */
[----:B------:R-:W-:Y:S02]  /*0640*/  @!P0 F2FP.F16.F32.PACK_AB R2, RZ, R3 ;  /* 0x00000003ff02823e */ /* 0x000fe400000000ff */
[----:B------:R-:W-:-:S02]  /*0650*/  @P0 PRMT R3, RZ, 0x7610, R3 ;  /* 0x00007610ff030816 */ /* 0x000fc40000000003 */
[----:B------:R-:W-:Y:S01]  /*0660*/  @!P0 F2FP.F16.F32.PACK_AB R3, RZ, R4 ;  /* 0x00000004ff03823e */ /* 0x000fe200000000ff */
[----:B------:R-:W-:Y:S01]  /*0670*/  @!P0 IMAD.X R39, RZ, RZ, R31, P1 ;  /* 0x000000ffff278224 */ /* 0x000fe200008e061f */
[----:B------:R-:W-:Y:S01]  /*0680*/  @P0 PRMT R4, RZ, 0x7610, R4 ;  /* 0x00007610ff040816 */ /* 0x000fe20000000004 */
[----:B------:R0:W-:Y:S01]  /*0690*/  STG.E.U16 desc[UR4][R14.64+0xfa000], R28 ;  /* 0x0fa0001c0e007986 */ /* 0x0001e2000c101504 */
[----:B------:R-:W-:Y:S02]  /*06a0*/  @!P0 F2FP.F16.F32.PACK_AB R4, RZ, R5 ;  /* 0x00000005ff04823e */ /* 0x000fe400000000ff */
[----:B------:R-:W-:Y:S01]  /*06b0*/  @P0 PRMT R5, RZ, 0x7610, R5 ;  /* 0x00007610ff050816 */ /* 0x000fe20000000005 */
[----:B------:R1:W-:Y:S01]  /*06c0*/  STG.E.U16 desc[UR4][R14.64+0x1f4000], R2 ;  /* 0x1f4000020e007986 */ /* 0x0003e2000c101504 */
[----:B------:R-:W-:Y:S02]  /*06d0*/  @!P0 F2FP.F16.F32.PACK_AB R5, RZ, R6 ;  /* 0x00000006ff05823e */ /* 0x000fe400000000ff */
[----:B------:R-:W-:-:S02]  /*06e0*/  @P0 PRMT R6, RZ, 0x7610, R6 ;  /* 0x00007610ff060816 */ /* 0x000fc40000000006 */
[----:B------:R-:W-:Y:S01]  /*06f0*/  PRMT R17, R0, 0x7610, R17 ;  /* 0x0000761000117816 */ /* 0x000fe20000000011 */
[----:B------:R1:W-:Y:S01]  /*0700*/  STG.E.U16 desc[UR4][R14.64+0x1f4002], R3 ;  /* 0x1f4002030e007986 */ /* 0x0003e2000c101504 */
[C---:B0-----:R-:W-:Y:S02]  /*0710*/  @!P0 IADD3 R28, P1, PT, R30.reuse, 0x1000000, RZ ;  /* 0x010000001e1c8810 */ /* 0x041fe40007f3e0ff */
[----:B------:R-:W-:Y:S01]  /*0720*/  @!P0 F2FP.F16.F32.PACK_AB R6, RZ, R7 ;  /* 0x00000007ff06823e */ /* 0x000fe200000000ff */
[----:B------:R0:W5:Y:S01]  /*0730*/  @!P0 LDG.E.CONSTANT R0, desc[UR4][R30.64+0x753004] ;  /* 0x753004041e008981 */ /* 0x000162000c1e9900 */
[----:B------:R-:W-:Y:S01]  /*0740*/  @P0 PRMT R7, RZ, 0x7610, R7 ;  /* 0x00007610ff070816 */ /* 0x000fe20000000007 */
[----:B------:R-:W-:Y:S01]  /*0750*/  @!P0 IMAD.X R29, RZ, RZ, R31, P1 ;  /* 0x000000ffff1d8224 */ /* 0x000fe200008e061f */
[----:B------:R-:W-:Y:S01]  /*0760*/  @!P0 F2FP.F16.F32.PACK_AB R7, RZ, R8 ;  /* 0x00000008ff07823e */ /* 0x000fe200000000ff */
[----:B------:R-:W5:Y:S01]  /*0770*/  @!P0 LDG.E.CONSTANT R38, desc[UR4][R38.64+0x24f804] ;  /* 0x24f8040426268981 */ /* 0x000f62000c1e9900 */
[----:B------:R-:W-:-:S02]  /*0780*/  @!P0 IADD3 R8, P1, PT, R30, 0x1000000, RZ ;  /* 0x010000001e088810 */ /* 0x000fc40007f3e0ff */
[----:B-1----:R-:W-:Y:S01]  /*0790*/  @P0 PRMT R2, RZ, 0x7610, R2 ;  /* 0x00007610ff020816 */ /* 0x002fe20000000002 */
[----:B------:R1:W-:Y:S01]  /*07a0*/  STG.E.U16 desc[UR4][R14.64+0x2ee000], R4 ;  /* 0x2ee000040e007986 */ /* 0x0003e2000c101504 */
[----:B------:R-:W-:Y:S01]  /*07b0*/  @!P0 F2FP.F16.F32.PACK_AB R2, RZ, R9 ;  /* 0x00000009ff02823e */ /* 0x000fe200000000ff */
[----:B------:R-:W-:Y:S01]  /*07c0*/  @!P0 IMAD.X R9, RZ, RZ, R31, P1 ;  /* 0x000000ffff098224 */ /* 0x000fe200008e061f */
[C---:B------:R-:W-:Y:S01]  /*07d0*/  @!P0 IADD3 R40, P1, PT, R30.reuse, 0x1000000, RZ ;  /* 0x010000001e288810 */ /* 0x040fe20007f3e0ff */
[----:B------:R-:W5:Y:S01]  /*07e0*/  @!P0 LDG.E.CONSTANT R28, desc[UR4][R28.64+0x388000] ;  /* 0x388000041c1c8981 */ /* 0x000f62000c1e9900 */
[----:B------:R-:W-:Y:S02]  /*07f0*/  @P0 PRMT R3, RZ, 0x7610, R3 ;  /* 0x00007610ff030816 */ /* 0x000fe40000000003 */
[----:B------:R-:W-:Y:S01]  /*0800*/  @!P0 F2FP.F16.F32.PACK_AB R3, RZ, R10 ;  /* 0x0000000aff03823e */ /* 0x000fe200000000ff */
[----:B------:R-:W-:Y:S01]  /*0810*/  @!P0 IMAD.X R41, RZ, RZ, R31, P1 ;  /* 0x000000ffff298224 */ /* 0x000fe200008e061f */
[----:B------:R-:W-:Y:S01]  /*0820*/  @!P0 IADD3 R10, P1, PT, R30, 0x1000000, RZ ;  /* 0x010000001e0a8810 */ /* 0x000fe20007f3e0ff */
[----:B------:R0:W5:Y:S01]  /*0830*/  @!P0 LDG.E.CONSTANT R8, desc[UR4][R8.64+0x388004] ;  /* 0x3880040408088981 */ /* 0x000162000c1e9900 */
[----:B-1----:R-:W-:-:S02]  /*0840*/  @P0 PRMT R4, RZ, 0x7610, R4 ;  /* 0x00007610ff040816 */ /* 0x002fc40000000004 */
[----:B------:R-:W-:Y:S01]  /*0850*/  @!P0 F2FP.F16.F32.PACK_AB R4, RZ, R11 ;  /* 0x0000000bff04823e */ /* 0x000fe200000000ff */
[--C-:B------:R-:W-:Y:S01]  /*0860*/  @!P0 IMAD.X R11, RZ, RZ, R31.reuse, P1 ;  /* 0x000000ffff0b8224 */ /* 0x100fe200008e061f */
[----:B0-----:R-:W-:Y:S01]  /*0870*/  @!P0 IADD3 R30, P1, PT, R30, 0x1000000, RZ ;  /* 0x010000001e1e8810 */ /* 0x001fe20007f3e0ff */
[----:B------:R-:W5:Y:S04]  /*0880*/  @!P0 LDG.E.CONSTANT R40, desc[UR4][R40.64+0x4c0800] ;  /* 0x4c08000428288981 */ /* 0x000f68000c1e9900 */
[----:B------:R-:W-:Y:S01]  /*0890*/  @!P0 IMAD.X R31, RZ, RZ, R31, P1 ;  /* 0x000000ffff1f8224 */ /* 0x000fe200008e061f */
[----:B------:R0:W5:Y:S04]  /*08a0*/  @!P0 LDG.E.CONSTANT R10, desc[UR4][R10.64+-0x503800] ;  /* 0xafc800040a0a8981 */ /* 0x000168000c1e9900 */
[----:B------:R-:W5:Y:S01]  /*08b0*/  @!P0 LDG.E.CONSTANT R30, desc[UR4][R30.64+0x4c0804] ;  /* 0x4c0804041e1e8981 */ /* 0x000f62000c1e9900 */
[----:B------:R-:W-:-:S02]  /*08c0*/  PRMT R9, R2, 0x7610, R9 ;  /* 0x0000761002097816 */ /* 0x000fc40000000009 */
[----:B0-----:R-:W-:Y:S02]  /*08d0*/  PRMT R11, R3, 0x7610, R11 ;  /* 0x00007610030b7816 */ /* 0x001fe4000000000b */
[----:B------:R-:W-:Y:S01]  /*08e0*/  @P0 PRMT R3, RZ, 0x7610, R3 ;  /* 0x00007610ff030816 */ /* 0x000fe20000000003 */
[----:B------:R0:W-:Y:S01]  /*08f0*/  STG.E.U16 desc[UR4][R14.64+0xfa002], R17 ;  /* 0x0fa002110e007986 */ /* 0x0001e2000c101504 */
[----:B------:R-:W-:-:S03]  /*0900*/  IADD3 R2, P1, PT, R14, 0x1000000, RZ ;  /* 0x010000000e027810 */ /* 0x000fc60007f3e0ff */
[----:B------:R1:W-:Y:S04]  /*0910*/  STG.E.U16 desc[UR4][R14.64+0x2ee002], R5 ;  /* 0x2ee002050e007986 */ /* 0x0003e8000c101504 */
[----:B------:R-:W-:Y:S01]  /*0920*/  STG.E.U16 desc[UR4][R14.64+0x3e8002], R7 ;  /* 0x3e8002070e007986 */ /* 0x000fe2000c101504 */
[----:B0-----:R-:W-:Y:S02]  /*0930*/  PRMT R17, R4, 0x7610, R17 ;  /* 0x0000761004117816 */ /* 0x001fe40000000011 */
[----:B------:R-:W-:Y:S02]  /*0940*/  @P0 PRMT R4, RZ, 0x7610, R4 ;  /* 0x00007610ff040816 */ /* 0x000fe40000000004 */
[----:B-1----:R-:W-:Y:S02]  /*0950*/  @P0 PRMT R5, RZ, 0x7610, R5 ;  /* 0x00007610ff050816 */ /* 0x002fe40000000005 */
[----:B------:R-:W-:-:S02]  /*0960*/  @!P0 F2FP.F16.F32.PACK_AB R4, RZ, R12 ;  /* 0x0000000cff04823e */ /* 0x000fc400000000ff */
[----:B------:R-:W-:Y:S01]  /*0970*/  @!P0 F2FP.F16.F32.PACK_AB R5, RZ, R13 ;  /* 0x0000000dff05823e */ /* 0x000fe200000000ff */
[----:B------:R0:W-:Y:S04]  /*0980*/  STG.E.U16 desc[UR4][R14.64+0x4e2000], R9 ;  /* 0x4e2000090e007986 */ /* 0x0001e8000c101504 */
[----:B------:R1:W-:Y:S04]  /*0990*/  STG.E.U16 desc[UR4][R14.64+0x4e2002], R11 ;  /* 0x4e20020b0e007986 */ /* 0x0003e8000c101504 */
[----:B------:R1:W-:Y:S01]  /*09a0*/  STG.E.U16 desc[UR4][R14.64+0x3e8000], R6 ;  /* 0x3e8000060e007986 */ /* 0x0003e2000c101504 */
[----:B0-----:R-:W-:-:S02]  /*09b0*/  PRMT R9, R4, 0x7610, R9 ;  /* 0x0000761004097816 */ /* 0x001fc40000000009 */
[----:B------:R-:W-:Y:S02]  /*09c0*/  @P0 PRMT R4, RZ, 0x7610, R4 ;  /* 0x00007610ff040816 */ /* 0x000fe40000000004 */
[----:B-1----:R-:W-:Y:S02]  /*09d0*/  PRMT R11, R5, 0x7610, R11 ;  /* 0x00007610050b7816 */ /* 0x002fe4000000000b */
[----:B------:R-:W-:Y:S02]  /*09e0*/  @P0 PRMT R5, RZ, 0x7610, R5 ;  /* 0x00007610ff050816 */ /* 0x000fe40000000005 */
[----:B------:R-:W-:Y:S01]  /*09f0*/  @P0 PRMT R6, RZ, 0x7610, R6 ;  /* 0x00007610ff060816 */ /* 0x000fe20000000006 */
[----:B------:R-:W-:Y:S04]  /*0a00*/  STG.E.U16 desc[UR4][R14.64+0x6d6000], R19 ;  /* 0x6d6000130e007986 */ /* 0x000fe8000c101504 */
[----:B------:R-:W-:Y:S04]  /*0a10*/  STG.E.U16 desc[UR4][R14.64+0x7d0002], R23 ;  /* 0x7d0002170e007986 */ /* 0x000fe8000c101504 */
[----:B------:R-:W-:Y:S04]  /*0a20*/  STG.E.U16 desc[UR4][R14.64+0x2], R26 ;  /* 0x0000021a0e007986 */ /* 0x000fe8000c101504 */
[----:B------:R-:W-:Y:S01]  /*0a30*/  STG.E.U16 desc[UR4][R14.64+0x5dc000], R17 ;  /* 0x5dc000110e007986 */ /* 0x000fe2000c101504 */
[----:B--2---:R-:W-:-:S02]  /*0a40*/  @!P0 F2FP.F16.F32.PACK_AB R4, RZ, R24 ;  /* 0x00000018ff04823e */ /* 0x004fc400000000ff */
[----:B---3--:R-:W-:-:S04]  /*0a50*/  @!P0 F2FP.F16.F32.PACK_AB R5, RZ, R25 ;  /* 0x00000019ff05823e */ /* 0x008fc800000000ff */
[----:B------:R-:W-:Y:S02]  /*0a60*/  PRMT R13, R5, 0x7610, R13 ;  /* 0x00007610050d7816 */ /* 0x000fe4000000000d */
[----:B------:R-:W-:Y:S02]  /*0a70*/  @P0 PRMT R5, RZ, 0x7610, R5 ;  /* 0x00007610ff050816 */ /* 0x000fe40000000005 */
[----:B----4-:R-:W-:Y:S02]  /*0a80*/  @!P0 F2FP.F16.F32.PACK_AB R6, RZ, R27 ;  /* 0x0000001bff06823e */ /* 0x010fe400000000ff */
[----:B-----5:R-:W-:Y:S02]  /*0a90*/  @!P0 F2FP.F16.F32.PACK_AB R5, RZ, R20 ;  /* 0x00000014ff05823e */ /* 0x020fe400000000ff */
[----:B------:R-:W-:Y:S02]  /*0aa0*/  @!P0 F2FP.F16.F32.PACK_AB R3, RZ, R0 ;  /* 0x00000000ff03823e */ /* 0x000fe400000000ff */
[----:B------:R-:W-:-:S02]  /*0ab0*/  @P0 PRMT R0, RZ, 0x7610, R0 ;  /* 0x00007610ff000816 */ /* 0x000fc40000000000 */
[----:B------:R-:W-:Y:S02]  /*0ac0*/  PRMT R7, R3, 0x7610, R7 ;  /* 0x0000761003077816 */ /* 0x000fe40000000007 */
[----:B------:R-:W-:Y:S01]  /*0ad0*/  @!P0 F2FP.F16.F32.PACK_AB R0, RZ, R18 ;  /* 0x00000012ff00823e */ /* 0x000fe200000000ff */
[----:B------:R-:W-:Y:S02]  /*0ae0*/  IMAD.X R3, RZ, RZ, R15, P1 ;  /* 0x000000ffff037224 */ /* 0x000fe400008e060f */
[----:B------:R0:W-:Y:S01]  /*0af0*/  STG.E.U16 desc[UR4][R14.64+0x5dc002], R7 ;  /* 0x5dc002070e007986 */ /* 0x0001e2000c101504 */
[----:B------:R-:W-:Y:S02]  /*0b00*/  PRMT R12, R0, 0x7610, R12 ;  /* 0x00007610000c7816 */ /* 0x000fe4000000000c */
[----:B------:R-:W-:Y:S02]  /*0b10*/  @P0 PRMT R0, RZ, 0x7610, R0 ;  /* 0x00007610ff000816 */ /* 0x000fe40000000000 */
[----:B------:R-:W-:Y:S01]  /*0b20*/  @!P0 F2FP.F16.F32.PACK_AB R0, RZ, R22 ;  /* 0x00000016ff00823e */ /* 0x000fe200000000ff */
[----:B------:R1:W-:Y:S01]  /*0b30*/  STG.E.U16 desc[UR4][R2.64+-0x735ffe], R9 ;  /* 0x8ca0020902007986 */ /* 0x0003e2000c101504 */
[----:B0-----:R-:W-:-:S02]  /*0b40*/  @P0 PRMT R7, RZ, 0x7610, R7 ;  /* 0x00007610ff070816 */ /* 0x001fc40000000007 */
[----:B------:R-:W-:Y:S01]  /*0b50*/  @!P0 F2FP.F16.F32.PACK_AB R7, RZ, R16 ;  /* 0x00000010ff07823e */ /* 0x000fe200000000ff */
[----:B------:R0:W-:Y:S01]  /*0b60*/  STG.E.U16 desc[UR4][R2.64+-0x63c000], R11 ;  /* 0x9c40000b02007986 */ /* 0x0001e2000c101504 */
[----:B-1----:R-:W-:-:S03]  /*0b70*/  PRMT R9, R0, 0x7610, R9 ;  /* 0x0000761000097816 */ /* 0x002fc60000000009 */
[----:B------:R1:W-:Y:S01]  /*0b80*/  STG.E.U16 desc[UR4][R2.64+-0x63bffe], R12 ;  /* 0x9c40020c02007986 */ /* 0x0003e2000c101504 */
[----:B------:R-:W-:Y:S02]  /*0b90*/  PRMT R14, R7, 0x7610, R14 ;  /* 0x00007610070e7816 */ /* 0x000fe4000000000e */
[----:B------:R-:W-:Y:S02]  /*0ba0*/  @P0 PRMT R0, RZ, 0x7610, R0 ;  /* 0x00007610ff000816 */ /* 0x000fe40000000000 */
[----:B------:R-:W-:Y:S02]  /*0bb0*/  @!P0 F2FP.F16.F32.PACK_AB R0, RZ, R32 ;  /* 0x00000020ff00823e */ /* 0x000fe400000000ff */
[----:B------:R-:W-:Y:S02]  /*0bc0*/  @P0 PRMT R7, RZ, 0x7610, R7 ;  /* 0x00007610ff070816 */ /* 0x000fe40000000007 */
[----:B0-----:R-:W-:Y:S02]  /*0bd0*/  PRMT R11, R4, 0x7610, R11 ;  /* 0x00007610040b7816 */ /* 0x001fe4000000000b */
[----:B------:R-:W-:-:S02]  /*0be0*/  @P0 PRMT R4, RZ, 0x7610, R4 ;  /* 0x00007610ff040816 */ /* 0x000fc40000000004 */
[----:B-1----:R-:W-:Y:S02]  /*0bf0*/  PRMT R12, R6, 0x7610, R12 ;  /* 0x00007610060c7816 */ /* 0x002fe4000000000c */
[----:B------:R-:W-:Y:S02]  /*0c00*/  @P0 PRMT R6, RZ, 0x7610, R6 ;  /* 0x00007610ff060816 */ /* 0x000fe40000000006 */
[----:B------:R-:W-:Y:S02]  /*0c10*/  @!P0 F2FP.F16.F32.PACK_AB R4, RZ, R34 ;  /* 0x00000022ff04823e */ /* 0x000fe400000000ff */
[----:B------:R-:W-:Y:S02]  /*0c20*/  @!P0 F2FP.F16.F32.PACK_AB R6, RZ, R36 ;  /* 0x00000024ff06823e */ /* 0x000fe400000000ff */
[----:B------:R-:W-:Y:S01]  /*0c30*/  @!P0 F2FP.F16.F32.PACK_AB R7, RZ, R38 ;  /* 0x00000026ff07823e */ /* 0x000fe200000000ff */
[----:B------:R0:W-:Y:S04]  /*0c40*/  STG.E.U16 desc[UR4][R2.64+-0x542000], R9 ;  /* 0xabe0000902007986 */ /* 0x0001e8000c101504 */
[----:B------:R1:W-:Y:S04]  /*0c50*/  STG.E.U16 desc[UR4][R2.64+-0x541ffe], R11 ;  /* 0xabe0020b02007986 */ /* 0x0003e8000c101504 */
[----:B------:R2:W-:Y:S04]  /*0c60*/  STG.E.U16 desc[UR4][R2.64+-0x448000], R13 ;  /* 0xbb80000d02007986 */ /* 0x0005e8000c101504 */
[----:B------:R3:W-:Y:S01]  /*0c70*/  STG.E.U16 desc[UR4][R2.64+-0x447ffe], R12 ;  /* 0xbb80020c02007986 */ /* 0x0007e2000c101504 */
[----:B0-----:R-:W-:-:S02]  /*0c80*/  PRMT R9, R4, 0x7610, R9 ;  /* 0x0000761004097816 */ /* 0x001fc40000000009 */
[----:B------:R-:W-:Y:S01]  /*0c90*/  @P0 PRMT R4, RZ, 0x7610, R4 ;  /* 0x00007610ff040816 */ /* 0x000fe20000000004 */
[----:B------:R0:W-:Y:S01]  /*0ca0*/  STG.E.U16 desc[UR4][R2.64+-0x34dffe], R0 ;  /* 0xcb20020002007986 */ /* 0x0001e2000c101504 */
[----:B-1----:R-:W-:Y:S02]  /*0cb0*/  PRMT R11, R5, 0x7610, R11 ;  /* 0x00007610050b7816 */ /* 0x002fe4000000000b */
[----:B------:R-:W-:Y:S02]  /*0cc0*/  @P0 PRMT R5, RZ, 0x7610, R5 ;  /* 0x00007610ff050816 */ /* 0x000fe40000000005 */
[----:B--2---:R-:W-:Y:S02]  /*0cd0*/  PRMT R13, R7, 0x7610, R13 ;  /* 0x00007610070d7816 */ /* 0x004fe4000000000d */
[----:B------:R-:W-:Y:S02]  /*0ce0*/  @P0 PRMT R7, RZ, 0x7610, R7 ;  /* 0x00007610ff070816 */ /* 0x000fe40000000007 */
[----:B---3--:R-:W-:-:S02]  /*0cf0*/  PRMT R12, R6, 0x7610, R12 ;  /* 0x00007610060c7816 */ /* 0x008fc4000000000c */
[----:B------:R-:W-:Y:S02]  /*0d00*/  @P0 PRMT R6, RZ, 0x7610, R6 ;  /* 0x00007610ff060816 */ /* 0x000fe40000000006 */
[----:B0-----:R-:W-:Y:S02]  /*0d10*/  @P0 PRMT R0, RZ, 0x7610, R0 ;  /* 0x00007610ff000816 */ /* 0x001fe40000000000 */
[----:B------:R-:W-:Y:S02]  /*0d20*/  @!P0 F2FP.F16.F32.PACK_AB R4, RZ, R28 ;  /* 0x0000001cff04823e */ /* 0x000fe400000000ff */
[----:B------:R-:W-:Y:S02]  /*0d30*/  @!P0 F2FP.F16.F32.PACK_AB R5, RZ, R8 ;  /* 0x00000008ff05823e */ /* 0x000fe400000000ff */
[----:B------:R-:W-:Y:S02]  /*0d40*/  @!P0 F2FP.F16.F32.PACK_AB R6, RZ, R40 ;  /* 0x00000028ff06823e */ /* 0x000fe400000000ff */
[----:B------:R-:W-:-:S02]  /*0d50*/  @!P0 F2FP.F16.F32.PACK_AB R0, RZ, R10 ;  /* 0x0000000aff00823e */ /* 0x000fc400000000ff */
[----:B------:R-:W-:Y:S01]  /*0d60*/  @!P0 F2FP.F16.F32.PACK_AB R7, RZ, R30 ;  /* 0x0000001eff07823e */ /* 0x000fe200000000ff */
[----:B------:R-:W-:Y:S04]  /*0d70*/  STG.E.U16 desc[UR4][R2.64+-0x34e000], R14 ;  /* 0xcb20000e02007986 */ /* 0x000fe8000c101504 */
        /* <DEDUP_REMOVED lines=8> */
[----:B------:R-:W-:Y:S01]  /*0e00*/  STG.E.U16 desc[UR4][R2.64+0x9a002], R7 ;  /* 0x09a0020702007986 */ /* 0x000fe2000c101504 */
[----:B------:R-:W-:Y:S05]  /*0e10*/  EXIT ;  /* 0x000000000000794d */ /* 0x000fea0003800000 */
.L_x_2:
        /* <DEDUP_REMOVED lines=14> */
.L_x_5:


//--------------------- .nv.shared.tvmgen_default_fused_nn_dense_cast_bn_relu_max_kernel0 --------------------------
	.section	.nv.shared.tvmgen_default_fused_nn_dense_cast_bn_relu_max_kernel0,"aw",@nobits
	.sectionflags	@""
	.align	2
.nv.shared.tvmgen_default_fused_nn_dense_cast_bn_relu_max_kernel0:
	.zero		2304


//--------------------- .nv.shared.reserved.0     --------------------------
	.section	.nv.shared.reserved.0,"aw",@nobits
	.weak		__nv_reservedSMEM_offset_0_alias
	.size		__nv_reservedSMEM_offset_0_alias, 0, 64
	.other		__nv_reservedSMEM_offset_0_alias,@"STO_CUDA_RESERVED_SHARED STV_DEFAULT"
__nv_reservedSMEM_offset_0_alias:
	.zero		0
	.zero		64


//--------------------- .nv.shared.tvmgen_default_fused_nn_dense_cast_kernel0 --------------------------
	.section	.nv.shared.tvmgen_default_fused_nn_dense_cast_kernel0,"aw",@nobits
	.sectionflags	@""
	.align	2
.nv.shared.tvmgen_default_fused_nn_dense_cast_kernel0:
	.zero		2304


//--------------------- .nv.constant0.tvmgen_default_fused_nn_dense_cast_bn_relu_max_kernel0 --------------------------
	.section	.nv.constant0.tvmgen_default_fused_nn_dense_cast_bn_relu_max_kernel0,"a",@progbits
	.sectionflags	@""
	.align	4
.nv.constant0.tvmgen_default_fused_nn_dense_cast_bn_relu_max_kernel0:
	.zero		936


//--------------------- .nv.constant0.tvmgen_default_fused_nn_dense_cast_kernel0 --------------------------
	.section	.nv.constant0.tvmgen_default_fused_nn_dense_cast_kernel0,"a",@progbits
	.sectionflags	@""
	.align	4
.nv.constant0.tvmgen_default_fused_nn_dense_cast_kernel0:
	.zero		920


//--------------------- .nv.constant0.tvmgen_default_fused_reshape_cast_nn_pad_kernel0 --------------------------
	.section	.nv.constant0.tvmgen_default_fused_reshape_cast_nn_pad_kernel0,"a",@progbits
	.sectionflags	@""
	.align	4
.nv.constant0.tvmgen_default_fused_reshape_cast_nn_pad_kernel0:
	.zero		912


//--------------------- SYMBOLS --------------------------

	.type		.nv.reservedSmem.offset0,@object
	.size		.nv.reservedSmem.offset0,0x4
	.type		.nv.reservedSmem.cap,@object
	.size		.nv.reservedSmem.cap,0x4
